	.headerflags	@"EF_CUDA_TEXMODE_UNIFIED EF_CUDA_64BIT_ADDRESS EF_CUDA_SM89 EF_CUDA_VIRTUAL_SM(EF_CUDA_SM89)"
	.elftype	@"ET_EXEC"


//--------------------- .nv.info                  --------------------------
	.section	.nv.info,"",@"SHT_CUDA_INFO"
	.align	4


	//----- nvinfo : EIATTR_REGCOUNT
	.align		4
        /*0000*/ 	.byte	0x04, 0x2f
        /*0002*/ 	.short	(.L_2 - .L_1)
	.align		4
.L_1:
        /*0004*/ 	.word	index@(triton__0d1d2d3d4d5d6d7d8910de11)
        /*0008*/ 	.word	0x00000042


	//----- nvinfo : EIATTR_MAX_STACK_SIZE
	.align		4
.L_2:
        /*000c*/ 	.byte	0x04, 0x23
        /*000e*/ 	.short	(.L_4 - .L_3)
	.align		4
.L_3:
        /*0010*/ 	.word	index@(triton__0d1d2d3d4d5d6d7d8910de11)
        /*0014*/ 	.word	0x00000000


	//----- nvinfo : EIATTR_MIN_STACK_SIZE
	.align		4
.L_4:
        /*0018*/ 	.byte	0x04, 0x12
        /*001a*/ 	.short	(.L_6 - .L_5)
	.align		4
.L_5:
        /*001c*/ 	.word	index@(triton__0d1d2d3d4d5d6d7d8910de11)
        /*0020*/ 	.word	0x00000000


	//----- nvinfo : EIATTR_FRAME_SIZE
	.align		4
.L_6:
        /*0024*/ 	.byte	0x04, 0x11
        /*0026*/ 	.short	(.L_8 - .L_7)
	.align		4
.L_7:
        /*0028*/ 	.word	index@(triton__0d1d2d3d4d5d6d7d8910de11)
        /*002c*/ 	.word	0x00000000
.L_8:


//--------------------- .nv.info.triton__0d1d2d3d4d5d6d7d8910de11 --------------------------
	.section	.nv.info.triton__0d1d2d3d4d5d6d7d8910de11,"",@"SHT_CUDA_INFO"
	.align	4


	//----- nvinfo : EIATTR_CUDA_API_VERSION
	.align		4
        /*0000*/ 	.byte	0x04, 0x37
        /*0002*/ 	.short	(.L_10 - .L_9)
.L_9:
        /*0004*/ 	.word	0x0000007b


	//----- nvinfo : EIATTR_PARAM_CBANK
	.align		4
.L_10:
        /*0008*/ 	.byte	0x04, 0x0a
        /*000a*/ 	.short	(.L_12 - .L_11)
	.align		4
.L_11:
        /*000c*/ 	.word	index@(.nv.constant0.triton__0d1d2d3d4d5d6d7d8910de11)
        /*0010*/ 	.short	0x0160
        /*0012*/ 	.short	0x0050


	//----- nvinfo : EIATTR_CBANK_PARAM_SIZE
	.align		4
.L_12:
        /*0014*/ 	.byte	0x03, 0x19
        /*0016*/ 	.short	0x0050


	//----- nvinfo : EIATTR_KPARAM_INFO
	.align		4
        /*0018*/ 	.byte	0x04, 0x17
        /*001a*/ 	.short	(.L_14 - .L_13)
.L_13:
        /*001c*/ 	.word	0x00000000
        /*0020*/ 	.short	0x000b
        /*0022*/ 	.short	0x004c
        /*0024*/ 	.byte	0x00, 0xf0, 0x11, 0x00


	//----- nvinfo : EIATTR_KPARAM_INFO
	.align		4
.L_14:
        /*0028*/ 	.byte	0x04, 0x17
        /*002a*/ 	.short	(.L_16 - .L_15)
.L_15:
        /*002c*/ 	.word	0x00000000
        /*0030*/ 	.short	0x000a
        /*0032*/ 	.short	0x0048
        /*0034*/ 	.byte	0x00, 0xf0, 0x11, 0x00


	//----- nvinfo : EIATTR_KPARAM_INFO
	.align		4
.L_16:
        /*0038*/ 	.byte	0x04, 0x17
        /*003a*/ 	.short	(.L_18 - .L_17)
.L_17:
        /*003c*/ 	.word	0x00000000
        /*0040*/ 	.short	0x0009
        /*0042*/ 	.short	0x0044
        /*0044*/ 	.byte	0x00, 0xf0, 0x11, 0x00


	//----- nvinfo : EIATTR_KPARAM_INFO
	.align		4
.L_18:
        /*0048*/ 	.byte	0x04, 0x17
        /*004a*/ 	.short	(.L_20 - .L_19)
.L_19:
        /*004c*/ 	.word	0x00000000
        /*0050*/ 	.short	0x0008
        /*0052*/ 	.short	0x0040
        /*0054*/ 	.byte	0x00, 0xf0, 0x11, 0x00


	//----- nvinfo : EIATTR_KPARAM_INFO
	.align		4
.L_20:
        /*0058*/ 	.byte	0x04, 0x17
        /*005a*/ 	.short	(.L_22 - .L_21)
.L_21:
        /*005c*/ 	.word	0x00000000
        /*0060*/ 	.short	0x0007
        /*0062*/ 	.short	0x0038
        /*0064*/ 	.byte	0x00, 0xf0, 0x21, 0x00


	//----- nvinfo : EIATTR_KPARAM_INFO
	.align		4
.L_22:
        /*0068*/ 	.byte	0x04, 0x17
        /*006a*/ 	.short	(.L_24 - .L_23)
.L_23:
        /*006c*/ 	.word	0x00000000
        /*0070*/ 	.short	0x0006
        /*0072*/ 	.short	0x0030
        /*0074*/ 	.byte	0x00, 0xf0, 0x21, 0x00


	//----- nvinfo : EIATTR_KPARAM_INFO
	.align		4
.L_24:
        /*0078*/ 	.byte	0x04, 0x17
        /*007a*/ 	.short	(.L_26 - .L_25)
.L_25:
        /*007c*/ 	.word	0x00000000
        /*0080*/ 	.short	0x0005
        /*0082*/ 	.short	0x0028
        /*0084*/ 	.byte	0x00, 0xf0, 0x21, 0x00


	//----- nvinfo : EIATTR_KPARAM_INFO
	.align		4
.L_26:
        /*0088*/ 	.byte	0x04, 0x17
        /*008a*/ 	.short	(.L_28 - .L_27)
.L_27:
        /*008c*/ 	.word	0x00000000
        /*0090*/ 	.short	0x0004
        /*0092*/ 	.short	0x0020
        /*0094*/ 	.byte	0x00, 0xf0, 0x21, 0x00


	//----- nvinfo : EIATTR_KPARAM_INFO
	.align		4
.L_28:
        /*0098*/ 	.byte	0x04, 0x17
        /*009a*/ 	.short	(.L_30 - .L_29)
.L_29:
        /*009c*/ 	.word	0x00000000
        /*00a0*/ 	.short	0x0003
        /*00a2*/ 	.short	0x0018
        /*00a4*/ 	.byte	0x00, 0xf0, 0x21, 0x00


	//----- nvinfo : EIATTR_KPARAM_INFO
	.align		4
.L_30:
        /*00a8*/ 	.byte	0x04, 0x17
        /*00aa*/ 	.short	(.L_32 - .L_31)
.L_31:
        /*00ac*/ 	.word	0x00000000
        /*00b0*/ 	.short	0x0002
        /*00b2*/ 	.short	0x0010
        /*00b4*/ 	.byte	0x00, 0xf0, 0x21, 0x00


	//----- nvinfo : EIATTR_KPARAM_INFO
	.align		4
.L_32:
        /*00b8*/ 	.byte	0x04, 0x17
        /*00ba*/ 	.short	(.L_34 - .L_33)
.L_33:
        /*00bc*/ 	.word	0x00000000
        /*00c0*/ 	.short	0x0001
        /*00c2*/ 	.short	0x0008
        /*00c4*/ 	.byte	0x00, 0xf0, 0x21, 0x00


	//----- nvinfo : EIATTR_KPARAM_INFO
	.align		4
.L_34:
        /*00c8*/ 	.byte	0x04, 0x17
        /*00ca*/ 	.short	(.L_36 - .L_35)
.L_35:
        /*00cc*/ 	.word	0x00000000
        /*00d0*/ 	.short	0x0000
        /*00d2*/ 	.short	0x0000
        /*00d4*/ 	.byte	0x00, 0xf0, 0x21, 0x00


	//----- nvinfo : EIATTR_MAXREG_COUNT
	.align		4
.L_36:
        /*00d8*/ 	.byte	0x03, 0x1b
        /*00da*/ 	.short	0x00ff


	//----- nvinfo : EIATTR_EXIT_INSTR_OFFSETS
	.align		4
        /*00dc*/ 	.byte	0x04, 0x1c
        /*00de*/ 	.short	(.L_38 - .L_37)


	//   ....[0]....
.L_37:
        /*00e0*/ 	.word	0x00001bc0


	//   ....[1]....
        /*00e4*/ 	.word	0x00001c30


	//----- nvinfo : EIATTR_CTAIDZ_USED
	.align		4
.L_38:
        /*00e8*/ 	.byte	0x01, 0x04
	.zero		2


	//----- nvinfo : EIATTR_MAX_THREADS
	.align		4
        /*00ec*/ 	.byte	0x04, 0x05
        /*00ee*/ 	.short	(.L_40 - .L_39)
.L_39:
        /*00f0*/ 	.word	0x00000080
        /*00f4*/ 	.word	0x00000001
        /*00f8*/ 	.word	0x00000001
.L_40:


//--------------------- .nv.rel.action            --------------------------
	.section	.nv.rel.action,"",@"SHT_CUDA_RELOCINFO"
	.align	8
	.sectionentsize	8
        /*0000*/ 	.byte	0x73, 0x00, 0x00, 0x00, 0x00, 0x00, 0x00, 0x00, 0x00, 0x00, 0x00, 0x11, 0x25, 0x00, 0x05, 0x36


//--------------------- .nv.constant0.triton__0d1d2d3d4d5d6d7d8910de11 --------------------------
	.section	.nv.constant0.triton__0d1d2d3d4d5d6d7d8910de11,"a",@progbits
	.align	4
.nv.constant0.triton__0d1d2d3d4d5d6d7d8910de11:
	.zero		432


//--------------------- .text.triton__0d1d2d3d4d5d6d7d8910de11 --------------------------
	.section	.text.triton__0d1d2d3d4d5d6d7d8910de11,"ax",@progbits
	.sectionflags	@"SHF_BARRIERS=1"
	.sectioninfo	@"SHI_REGISTERS=66"
	.align	128
        .global         triton__0d1d2d3d4d5d6d7d8910de11
        .type           triton__0d1d2d3d4d5d6d7d8910de11,@function
        .size           triton__0d1d2d3d4d5d6d7d8910de11,(.L_x_1 - triton__0d1d2d3d4d5d6d7d8910de11)
        .other          triton__0d1d2d3d4d5d6d7d8910de11,@"STO_CUDA_ENTRY STV_DEFAULT"
triton__0d1d2d3d4d5d6d7d8910de11:
.text.triton__0d1d2d3d4d5d6d7d8910de11:
[----:B------:R-:W-:-:S02]  /*0000*/  MOV R1, c[0x0][0x28] ;  /* 0x00000a0000017a02 */ /* 0x000fc40000000f00 */
[----:B------:R-:W0:Y:S01]  /*0010*/  S2R R0, SR_CTAID.Z ;  /* 0x0000000000007919 */ /* 0x000e220000002700 */
[----:B------:R-:W1:Y:S01]  /*0020*/  S2UR UR4, SR_CTAID.Y ;  /* 0x00000000000479c3 */ /* 0x000e620000002600 */
[----:B------:R-:W-:Y:S01]  /*0030*/  PRMT R43, RZ, 0x7610, R43 ;  /* 0x00007610ff2b7816 */ /* 0x000fe2000000002b */
[----:B------:R-:W-:Y:S01]  /*0040*/  ULDC.64 UR8, c[0x0][0x118] ;  /* 0x0000460000087ab9 */ /* 0x000fe20000000a00 */
[----:B------:R-:W2:Y:S01]  /*0050*/  S2R R56, SR_CTAID.X ;  /* 0x0000000000387919 */ /* 0x000ea20000002500 */
[----:B------:R-:W-:-:S03]  /*0060*/  PRMT R44, RZ, 0x7610, R44 ;  /* 0x00007610ff2c7816 */ /* 0x000fc6000000002c */
[----:B------:R-:W3:Y:S01]  /*0070*/  S2R R33, SR_TID.X ;  /* 0x0000000000217919 */ /* 0x000ee20000002100 */
[----:B0-----:R-:W-:Y:S02]  /*0080*/  IADD3 R0, R0, 0x1, RZ ;  /* 0x0000000100007810 */ /* 0x001fe40007ffe0ff */
[----:B--2---:R-:W-:-:S03]  /*0090*/  SHF.L.U32 R56, R56, 0x5, RZ ;  /* 0x0000000538387819 */ /* 0x004fc600000006ff */
[----:B-1----:R-:W-:Y:S01]  /*00a0*/  IMAD R0, R0, UR4, RZ ;  /* 0x0000000400007c24 */ /* 0x002fe2000f8e02ff */
[----:B------:R-:W-:Y:S01]  /*00b0*/  ULDC.64 UR4, c[0x0][0x1a0] ;  /* 0x0000680000047ab9 */ /* 0x000fe20000000a00 */
[--C-:B---3--:R-:W-:Y:S01]  /*00c0*/  SHF.R.U32.HI R58, RZ, 0x5, R33.reuse ;  /* 0x00000005ff3a7819 */ /* 0x108fe20000011621 */
[----:B------:R-:W-:Y:S01]  /*00d0*/  UIMAD UR6, UR5, UR4, URZ ;  /* 0x00000004050672a4 */ /* 0x000fe2000f8e023f */
[----:B------:R-:W-:Y:S02]  /*00e0*/  LOP3.LUT R33, R56, 0x1f, R33, 0xf8, !PT ;  /* 0x0000001f38217812 */ /* 0x000fe400078ef821 */
[----:B------:R-:W-:Y:S02]  /*00f0*/  SGXT.U32 R58, R58, 0x2 ;  /* 0x000000023a3a781a */ /* 0x000fe40000000000 */
[----:B------:R-:W-:Y:S02]  /*0100*/  SHF.L.U32 R57, R0, 0x5, RZ ;  /* 0x0000000500397819 */ /* 0x000fe400000006ff */
[----:B------:R-:W-:-:S02]  /*0110*/  ISETP.GE.AND P0, PT, R33, c[0x0][0x1ac], PT ;  /* 0x00006b0021007a0c */ /* 0x000fc40003f06270 */
[--C-:B------:R-:W-:Y:S02]  /*0120*/  LOP3.LUT R3, R57, 0x18, R58.reuse, 0xfe, !PT ;  /* 0x0000001839037812 */ /* 0x100fe400078efe3a */
[----:B------:R-:W-:Y:S02]  /*0130*/  MOV R0, 0x2 ;  /* 0x0000000200007802 */ /* 0x000fe40000000f00 */
[C---:B------:R-:W-:Y:S01]  /*0140*/  ISETP.LT.AND P2, PT, R3.reuse, 0x3700, !P0 ;  /* 0x000037000300780c */ /* 0x040fe20004741270 */
[----:B------:R-:W-:Y:S01]  /*0150*/  IMAD R11, R3, UR6, R33 ;  /* 0x00000006030b7c24 */ /* 0x000fe2000f8e0221 */
[----:B------:R-:W-:Y:S01]  /*0160*/  LOP3.LUT R6, R57, 0x1c, R58, 0xfe, !PT ;  /* 0x0000001c39067812 */ /* 0x000fe200078efe3a */
[----:B------:R-:W-:-:S03]  /*0170*/  IMAD.HI R2, R3, 0x66666667, RZ ;  /* 0x6666666703027827 */ /* 0x000fc600078e02ff */
[----:B------:R-:W-:Y:S01]  /*0180*/  ISETP.LT.AND P1, PT, R6, 0x3700, !P0 ;  /* 0x000037000600780c */ /* 0x000fe20004721270 */
[----:B------:R-:W-:-:S04]  /*0190*/  IMAD.WIDE R4, R11, R0, c[0x0][0x160] ;  /* 0x000058000b047625 */ /* 0x000fc800078e0200 */
[C---:B------:R-:W-:Y:S01]  /*01a0*/  IMAD.HI R32, R6.reuse, 0x66666667, RZ ;  /* 0x6666666706207827 */ /* 0x040fe200078e02ff */
[----:B------:R-:W-:Y:S01]  /*01b0*/  SHF.R.U32.HI R7, RZ, 0x1f, R2 ;  /* 0x0000001fff077819 */ /* 0x000fe20000011602 */
[----:B------:R0:W2:Y:S01]  /*01c0*/  @P2 LDG.E.EL.U16 R43, [R4.64] ;  /* 0x00000008042b2981 */ /* 0x0000a2000c2e1500 */
[----:B------:R-:W-:Y:S01]  /*01d0*/  PRMT R37, RZ, 0x7610, R37 ;  /* 0x00007610ff257816 */ /* 0x000fe20000000025 */
[----:B------:R-:W-:Y:S01]  /*01e0*/  IMAD R9, R6, UR6, R33 ;  /* 0x0000000606097c24 */ /* 0x000fe2000f8e0221 */
[----:B------:R-:W-:Y:S01]  /*01f0*/  LEA.HI.SX32 R2, R2, R7, 0x18 ;  /* 0x0000000702027211 */ /* 0x000fe200078fc2ff */
[-C--:B------:R-:W-:Y:S01]  /*0200*/  IMAD.WIDE R10, R11, R0.reuse, c[0x0][0x170] ;  /* 0x00005c000b0a7625 */ /* 0x080fe200078e0200 */
[----:B------:R-:W-:Y:S02]  /*0210*/  ISETP.GE.AND P6, PT, R3, 0x3700, PT ;  /* 0x000037000300780c */ /* 0x000fe40003fc6270 */
[----:B------:R-:W-:Y:S01]  /*0220*/  ISETP.GE.AND P5, PT, R6, 0x3700, PT ;  /* 0x000037000600780c */ /* 0x000fe20003fa6270 */
[----:B------:R-:W-:Y:S01]  /*0230*/  IMAD.WIDE R8, R9, R0, c[0x0][0x160] ;  /* 0x0000580009087625 */ /* 0x000fe200078e0200 */
[----:B------:R-:W-:Y:S01]  /*0240*/  LOP3.LUT R28, R57, 0x14, R58, 0xfe, !PT ;  /* 0x00000014391c7812 */ /* 0x000fe200078efe3a */
[----:B------:R1:W3:Y:S01]  /*0250*/  @P2 LDG.E.EL.U16 R44, [R10.64] ;  /* 0x000000080a2c2981 */ /* 0x0002e2000c2e1500 */
[----:B0-----:R-:W-:-:S02]  /*0260*/  SHF.R.U32.HI R5, RZ, 0x1f, R32 ;  /* 0x0000001fff057819 */ /* 0x001fc40000011620 */
[----:B------:R-:W-:Y:S01]  /*0270*/  PRMT R39, RZ, 0x7610, R39 ;  /* 0x00007610ff277816 */ /* 0x000fe20000000027 */
[----:B------:R0:W4:Y:S01]  /*0280*/  @P1 LDG.E.EL.U16 R37, [R8.64] ;  /* 0x0000000808251981 */ /* 0x000122000c2e1500 */
[----:B------:R-:W-:Y:S01]  /*0290*/  LEA.HI.SX32 R32, R32, R5, 0x18 ;  /* 0x0000000520207211 */ /* 0x000fe200078fc2ff */
[----:B------:R-:W-:Y:S01]  /*02a0*/  IMAD R5, R2, -0x280, R3 ;  /* 0xfffffd8002057824 */ /* 0x000fe200078e0203 */
[----:B------:R-:W-:Y:S01]  /*02b0*/  PRMT R36, RZ, 0x7610, R36 ;  /* 0x00007610ff247816 */ /* 0x000fe20000000024 */
[----:B------:R-:W-:Y:S01]  /*02c0*/  IMAD.HI R4, R28, 0x66666667, RZ ;  /* 0x666666671c047827 */ /* 0x000fe200078e02ff */
[----:B------:R-:W-:Y:S02]  /*02d0*/  PRMT R38, RZ, 0x7610, R38 ;  /* 0x00007610ff267816 */ /* 0x000fe40000000026 */
[----:B------:R-:W-:Y:S01]  /*02e0*/  MOV R45, RZ ;  /* 0x000000ff002d7202 */ /* 0x000fe20000000f00 */
[----:B------:R-:W-:Y:S01]  /*02f0*/  IMAD R13, R32, -0x280, R6 ;  /* 0xfffffd80200d7824 */ /* 0x000fe200078e0206 */
[----:B------:R-:W-:Y:S01]  /*0300*/  SHF.R.U32.HI R7, RZ, 0x1f, R4 ;  /* 0x0000001fff077819 */ /* 0x000fe20000011604 */
[----:B0-----:R-:W-:Y:S01]  /*0310*/  IMAD.WIDE R8, R5, R0, c[0x0][0x168] ;  /* 0x00005a0005087625 */ /* 0x001fe200078e0200 */
[----:B------:R-:W-:-:S02]  /*0320*/  LOP3.LUT R30, R57, 0x8, R58, 0xfe, !PT ;  /* 0x00000008391e7812 */ /* 0x000fc400078efe3a */
[----:B------:R-:W-:Y:S01]  /*0330*/  LEA.HI.SX32 R14, R4, R7, 0x18 ;  /* 0x00000007040e7211 */ /* 0x000fe200078fc2ff */
[----:B------:R-:W-:Y:S01]  /*0340*/  IMAD.WIDE R12, R13, R0, c[0x0][0x168] ;  /* 0x00005a000d0c7625 */ /* 0x000fe200078e0200 */
[----:B------:R0:W5:Y:S01]  /*0350*/  @!P6 LDG.E.EL.U16 R39, [R8.64] ;  /* 0x000000080827e981 */ /* 0x000162000c2e1500 */
[----:B------:R-:W-:Y:S02]  /*0360*/  LOP3.LUT R4, R57, 0x1c, R58, 0xfe, !PT ;  /* 0x0000001c39047812 */ /* 0x000fe400078efe3a */
[----:B------:R-:W-:Y:S01]  /*0370*/  IMAD.HI R60, R28, 0x66666667, RZ ;  /* 0x666666671c3c7827 */ /* 0x000fe200078e02ff */
[----:B------:R0:W2:Y:S01]  /*0380*/  @!P5 LDG.E.EL.U16 R36, [R12.64] ;  /* 0x000000080c24d981 */ /* 0x0000a2000c2e1500 */
[----:B------:R-:W-:Y:S02]  /*0390*/  ISETP.LT.AND P4, PT, R30, 0x3700, !P0 ;  /* 0x000037001e00780c */ /* 0x000fe40004781270 */
[----:B-1----:R-:W-:-:S04]  /*03a0*/  IMAD R11, R4, UR6, R33 ;  /* 0x00000006040b7c24 */ /* 0x002fc8000f8e0221 */
[----:B------:R-:W-:Y:S01]  /*03b0*/  IMAD.WIDE R10, R11, R0, c[0x0][0x170] ;  /* 0x00005c000b0a7625 */ /* 0x000fe200078e0200 */
[----:B------:R-:W-:-:S04]  /*03c0*/  SHF.R.U32.HI R7, RZ, 0x1f, R60 ;  /* 0x0000001fff077819 */ /* 0x000fc8000001163c */
[----:B------:R1:W2:Y:S01]  /*03d0*/  @P1 LDG.E.EL.U16 R38, [R10.64] ;  /* 0x000000080a261981 */ /* 0x0002a2000c2e1500 */
[----:B------:R-:W-:Y:S01]  /*03e0*/  LEA.HI.SX32 R60, R60, R7, 0x18 ;  /* 0x000000073c3c7211 */ /* 0x000fe200078fc2ff */
[----:B------:R-:W-:Y:S01]  /*03f0*/  IMAD R2, R2, UR6, R33 ;  /* 0x0000000602027c24 */ /* 0x000fe2000f8e0221 */
[----:B------:R-:W-:-:S05]  /*0400*/  MOV R7, 0x4 ;  /* 0x0000000400077802 */ /* 0x000fca0000000f00 */
[----:B-1----:R-:W-:-:S05]  /*0410*/  IMAD.WIDE R10, R2, R7, c[0x0][0x180] ;  /* 0x00006000020a7625 */ /* 0x002fca00078e0207 */
[----:B------:R1:W2:Y:S01]  /*0420*/  @P2 LDG.E.EL R45, [R10.64] ;  /* 0x000000080a2d2981 */ /* 0x0002a2000c2e1900 */
[----:B------:R-:W-:-:S05]  /*0430*/  IMAD.HI R15, R28, 0x66666667, RZ ;  /* 0x666666671c0f7827 */ /* 0x000fca00078e02ff */
[----:B0-----:R-:W-:Y:S01]  /*0440*/  SHF.R.U32.HI R8, RZ, 0x1f, R15 ;  /* 0x0000001fff087819 */ /* 0x001fe2000001160f */
[----:B------:R-:W-:-:S03]  /*0450*/  IMAD.WIDE R12, R2, R7, c[0x0][0x178] ;  /* 0x00005e00020c7625 */ /* 0x000fc600078e0207 */
[----:B------:R-:W-:Y:S02]  /*0460*/  LEA.HI.SX32 R15, R15, R8, 0x18 ;  /* 0x000000080f0f7211 */ /* 0x000fe400078fc2ff */
[----:B------:R-:W-:-:S06]  /*0470*/  MOV R8, RZ ;  /* 0x000000ff00087202 */ /* 0x000fcc0000000f00 */
[----:B------:R0:W2:Y:S01]  /*0480*/  @P2 LDG.E.EL R8, [R12.64] ;  /* 0x000000080c082981 */ /* 0x0000a2000c2e1900 */
[----:B------:R-:W-:Y:S01]  /*0490*/  IMAD R5, R30, UR6, R33 ;  /* 0x000000061e057c24 */ /* 0x000fe2000f8e0221 */
[----:B------:R-:W-:Y:S02]  /*04a0*/  LOP3.LUT R9, R57, 0x14, R58, 0xfe, !PT ;  /* 0x0000001439097812 */ /* 0x000fe400078efe3a */
[----:B------:R-:W-:Y:S01]  /*04b0*/  ISETP.GE.AND P3, PT, R28, 0x3700, PT ;  /* 0x000037001c00780c */ /* 0x000fe20003f66270 */
[----:B------:R-:W-:Y:S01]  /*04c0*/  IMAD.WIDE R4, R5, R0, c[0x0][0x160] ;  /* 0x0000580005047625 */ /* 0x000fe200078e0200 */
[----:B------:R-:W-:-:S03]  /*04d0*/  PRMT R53, RZ, 0x7610, R53 ;  /* 0x00007610ff357816 */ /* 0x000fc60000000035 */
[----:B------:R-:W-:Y:S01]  /*04e0*/  IMAD R9, R14, -0x280, R9 ;  /* 0xfffffd800e097824 */ /* 0x000fe200078e0209 */
[C---:B------:R-:W-:Y:S02]  /*04f0*/  LOP3.LUT R14, R57.reuse, 0x14, R58, 0xfe, !PT ;  /* 0x00000014390e7812 */ /* 0x040fe400078efe3a */
[----:B------:R0:W2:Y:S01]  /*0500*/  @P4 LDG.E.EL.U16 R53, [R4.64] ;  /* 0x0000000804354981 */ /* 0x0000a2000c2e1500 */
[----:B------:R-:W-:Y:S02]  /*0510*/  PRMT R2, RZ, 0x7610, R2 ;  /* 0x00007610ff027816 */ /* 0x000fe40000000002 */
[----:B------:R-:W-:Y:S01]  /*0520*/  LOP3.LUT R34, R57, R58, RZ, 0xfc, !PT ;  /* 0x0000003a39227212 */ /* 0x000fe200078efcff */
[----:B------:R-:W-:Y:S02]  /*0530*/  IMAD R21, R15, -0x280, R14 ;  /* 0xfffffd800f157824 */ /* 0x000fe400078e020e */
[----:B------:R-:W-:Y:S02]  /*0540*/  IMAD R17, R60, -0x280, R28 ;  /* 0xfffffd803c117824 */ /* 0x000fe400078e021c */
[----:B0-----:R-:W-:Y:S01]  /*0550*/  IMAD.WIDE R4, R9, R0, c[0x0][0x188] ;  /* 0x0000620009047625 */ /* 0x001fe200078e0200 */
[----:B------:R-:W-:-:S02]  /*0560*/  ISETP.LT.AND P2, PT, R34, 0x3700, !P0 ;  /* 0x000037002200780c */ /* 0x000fc40004741270 */
[----:B------:R-:W-:Y:S01]  /*0570*/  PRMT R15, RZ, 0x7610, R15 ;  /* 0x00007610ff0f7816 */ /* 0x000fe2000000000f */
[-C--:B------:R-:W-:Y:S01]  /*0580*/  IMAD.WIDE R16, R17, R0.reuse, c[0x0][0x168] ;  /* 0x00005a0011107625 */ /* 0x080fe200078e0200 */
[----:B------:R0:W2:Y:S01]  /*0590*/  @!P3 LDG.E.EL.U16 R2, [R4.64] ;  /* 0x000000080402b981 */ /* 0x0000a2000c2e1500 */
[----:B-1----:R-:W-:Y:S02]  /*05a0*/  PRMT R11, RZ, 0x7610, R11 ;  /* 0x00007610ff0b7816 */ /* 0x002fe4000000000b */
[----:B------:R-:W-:Y:S01]  /*05b0*/  IMAD R9, R34, UR6, R33 ;  /* 0x0000000622097c24 */ /* 0x000fe2000f8e0221 */
[----:B------:R-:W-:Y:S01]  /*05c0*/  LOP3.LUT R35, R57, 0x4, R58, 0xfe, !PT ;  /* 0x0000000439237812 */ /* 0x000fe200078efe3a */
[----:B------:R1:W2:Y:S01]  /*05d0*/  @!P3 LDG.E.EL.U16 R15, [R16.64] ;  /* 0x00000008100fb981 */ /* 0x0002a2000c2e1500 */
[----:B0-----:R-:W-:Y:S01]  /*05e0*/  IMAD.WIDE R4, R21, R0, c[0x0][0x190] ;  /* 0x0000640015047625 */ /* 0x001fe200078e0200 */
[----:B------:R-:W-:-:S03]  /*05f0*/  PRMT R19, RZ, 0x7610, R19 ;  /* 0x00007610ff137816 */ /* 0x000fc60000000013 */
[-C--:B------:R-:W-:Y:S01]  /*0600*/  IMAD.WIDE R12, R9, R0.reuse, c[0x0][0x170] ;  /* 0x00005c00090c7625 */ /* 0x080fe200078e0200 */
[----:B------:R0:W2:Y:S01]  /*0610*/  @!P3 LDG.E.EL.U16 R11, [R4.64] ;  /* 0x00000008040bb981 */ /* 0x0000a2000c2e1500 */
[----:B------:R-:W-:Y:S02]  /*0620*/  ISETP.LT.AND P3, PT, R35, 0x3700, !P0 ;  /* 0x000037002300780c */ /* 0x000fe40004761270 */
[----:B------:R-:W-:Y:S01]  /*0630*/  IMAD.WIDE R20, R9, R0, c[0x0][0x160] ;  /* 0x0000580009147625 */ /* 0x000fe200078e0200 */
[----:B------:R-:W-:Y:S01]  /*0640*/  PRMT R55, RZ, 0x7610, R55 ;  /* 0x00007610ff377816 */ /* 0x000fe20000000037 */
[----:B------:R0:W2:Y:S02]  /*0650*/  @P2 LDG.E.EL.U16 R19, [R12.64] ;  /* 0x000000080c132981 */ /* 0x0000a4000c2e1500 */
[----:B------:R-:W-:Y:S02]  /*0660*/  IMAD R9, R35, UR6, R33 ;  /* 0x0000000623097c24 */ /* 0x000fe4000f8e0221 */
[C---:B------:R-:W-:Y:S01]  /*0670*/  IMAD.HI R14, R6.reuse, 0x66666667, RZ ;  /* 0x66666667060e7827 */ /* 0x040fe200078e02ff */
[----:B------:R-:W-:Y:S01]  /*0680*/  PRMT R54, RZ, 0x7610, R54 ;  /* 0x00007610ff367816 */ /* 0x000fe20000000036 */
[----:B------:R1:W2:Y:S02]  /*0690*/  @P2 LDG.E.EL.U16 R55, [R20.64] ;  /* 0x0000000814372981 */ /* 0x0002a4000c2e1500 */
[----:B------:R-:W-:Y:S01]  /*06a0*/  IMAD.HI R18, R6, 0x66666667, RZ ;  /* 0x6666666706127827 */ /* 0x000fe200078e02ff */
[----:B------:R-:W-:-:S03]  /*06b0*/  LOP3.LUT R10, R57, 0x8, R58, 0xfe, !PT ;  /* 0x00000008390a7812 */ /* 0x000fc600078efe3a */
[----:B0-----:R-:W-:Y:S01]  /*06c0*/  IMAD.WIDE R12, R9, R0, c[0x0][0x160] ;  /* 0x00005800090c7625 */ /* 0x001fe200078e0200 */
[----:B-1----:R-:W-:-:S03]  /*06d0*/  SHF.R.U32.HI R17, RZ, 0x1f, R18 ;  /* 0x0000001fff117819 */ /* 0x002fc60000011612 */
[----:B------:R-:W-:Y:S01]  /*06e0*/  IMAD.WIDE R4, R9, R0, c[0x0][0x170] ;  /* 0x00005c0009047625 */ /* 0x000fe200078e0200 */
[----:B------:R-:W-:Y:S01]  /*06f0*/  SHF.R.U32.HI R9, RZ, 0x1f, R14 ;  /* 0x0000001fff097819 */ /* 0x000fe2000001160e */
[----:B------:R0:W2:Y:S01]  /*0700*/  @P3 LDG.E.EL.U16 R54, [R12.64] ;  /* 0x000000080c363981 */ /* 0x0000a2000c2e1500 */
[----:B------:R-:W-:Y:S02]  /*0710*/  PRMT R20, RZ, 0x7610, R20 ;  /* 0x00007610ff147816 */ /* 0x000fe40000000014 */
[----:B------:R-:W-:Y:S01]  /*0720*/  LEA.HI.SX32 R6, R14, R9, 0x18 ;  /* 0x000000090e067211 */ /* 0x000fe200078fc2ff */
[----:B------:R-:W-:Y:S01]  /*0730*/  IMAD R9, R10, UR6, R33 ;  /* 0x000000060a097c24 */ /* 0x000fe2000f8e0221 */
[----:B------:R-:W-:Y:S01]  /*0740*/  LEA.HI.SX32 R18, R18, R17, 0x18 ;  /* 0x0000001112127211 */ /* 0x000fe200078fc2ff */
[----:B------:R-:W-:Y:S01]  /*0750*/  IMAD.HI R14, R3, 0x66666667, RZ ;  /* 0x66666667030e7827 */ /* 0x000fe200078e02ff */
[--C-:B------:R-:W-:Y:S01]  /*0760*/  LOP3.LUT R17, R57, 0x1c, R58.reuse, 0xfe, !PT ;  /* 0x0000001c39117812 */ /* 0x100fe200078efe3a */
[----:B------:R1:W2:Y:S02]  /*0770*/  @P3 LDG.E.EL.U16 R20, [R4.64] ;  /* 0x0000000804143981 */ /* 0x0002a4000c2e1500 */
[----:B------:R-:W-:Y:S01]  /*0780*/  IMAD.HI R3, R3, 0x66666667, RZ ;  /* 0x6666666703037827 */ /* 0x000fe200078e02ff */
[----:B0-----:R-:W-:-:S02]  /*0790*/  LOP3.LUT R13, R57, 0x1c, R58, 0xfe, !PT ;  /* 0x0000001c390d7812 */ /* 0x001fc400078efe3a */
[----:B------:R-:W-:Y:S01]  /*07a0*/  PRMT R10, RZ, 0x7610, R10 ;  /* 0x00007610ff0a7816 */ /* 0x000fe2000000000a */
[----:B------:R-:W-:Y:S01]  /*07b0*/  IMAD R17, R6, -0x280, R17 ;  /* 0xfffffd8006117824 */ /* 0x000fe200078e0211 */
[----:B------:R-:W-:Y:S01]  /*07c0*/  SHF.R.U32.HI R12, RZ, 0x1f, R3 ;  /* 0x0000001fff0c7819 */ /* 0x000fe20000011603 */
[----:B-1----:R-:W-:Y:S01]  /*07d0*/  IMAD.WIDE R4, R9, R0, c[0x0][0x170] ;  /* 0x00005c0009047625 */ /* 0x002fe200078e0200 */
[----:B------:R-:W-:-:S03]  /*07e0*/  SHF.R.U32.HI R9, RZ, 0x1f, R14 ;  /* 0x0000001fff097819 */ /* 0x000fc6000001160e */
[----:B------:R-:W-:Y:S01]  /*07f0*/  IMAD R13, R18, -0x280, R13 ;  /* 0xfffffd80120d7824 */ /* 0x000fe200078e020d */
[----:B------:R0:W3:Y:S01]  /*0800*/  @P4 LDG.E.EL.U16 R10, [R4.64] ;  /* 0x00000008040a4981 */ /* 0x0000e2000c2e1500 */
[----:B------:R-:W-:Y:S01]  /*0810*/  LEA.HI.SX32 R9, R14, R9, 0x18 ;  /* 0x000000090e097211 */ /* 0x000fe200078fc2ff */
[----:B------:R-:W-:Y:S01]  /*0820*/  IMAD.WIDE R16, R17, R0, c[0x0][0x188] ;  /* 0x0000620011107625 */ /* 0x000fe200078e0200 */
[----:B------:R-:W-:Y:S02]  /*0830*/  LEA.HI.SX32 R3, R3, R12, 0x18 ;  /* 0x0000000c03037211 */ /* 0x000fe400078fc2ff */
[----:B------:R-:W-:Y:S01]  /*0840*/  PRMT R6, RZ, 0x7610, R6 ;  /* 0x00007610ff067816 */ /* 0x000fe20000000006 */
[----:B------:R-:W-:Y:S01]  /*0850*/  IMAD.WIDE R12, R13, R0, c[0x0][0x190] ;  /* 0x000064000d0c7625 */ /* 0x000fe200078e0200 */
[----:B------:R-:W-:Y:S02]  /*0860*/  LOP3.LUT R14, R57, 0x18, R58, 0xfe, !PT ;  /* 0x00000018390e7812 */ /* 0x000fe400078efe3a */
[----:B0-----:R-:W-:-:S02]  /*0870*/  PRMT R5, RZ, 0x7610, R5 ;  /* 0x00007610ff057816 */ /* 0x001fc40000000005 */
[----:B------:R0:W3:Y:S01]  /*0880*/  @!P5 LDG.E.EL.U16 R6, [R12.64] ;  /* 0x000000080c06d981 */ /* 0x0000e2000c2e1500 */
[C-C-:B------:R-:W-:Y:S02]  /*0890*/  LOP3.LUT R4, R57.reuse, 0x18, R58.reuse, 0xfe, !PT ;  /* 0x0000001839047812 */ /* 0x140fe400078efe3a */
[----:B------:R-:W-:Y:S01]  /*08a0*/  LOP3.LUT R41, R57, 0xc, R58, 0xfe, !PT ;  /* 0x0000000c39297812 */ /* 0x000fe200078efe3a */
[----:B------:R-:W-:Y:S01]  /*08b0*/  IMAD R9, R9, -0x280, R14 ;  /* 0xfffffd8009097824 */ /* 0x000fe200078e020e */
[----:B------:R1:W3:Y:S01]  /*08c0*/  @!P5 LDG.E.EL.U16 R5, [R16.64] ;  /* 0x000000081005d981 */ /* 0x0002e2000c2e1500 */
[--C-:B------:R-:W-:Y:S01]  /*08d0*/  IMAD R3, R3, -0x280, R4.reuse ;  /* 0xfffffd8003037824 */ /* 0x100fe200078e0204 */
[----:B------:R-:W-:Y:S01]  /*08e0*/  ISETP.LT.AND P5, PT, R41, 0x3700, !P0 ;  /* 0x000037002900780c */ /* 0x000fe200047a1270 */
[----:B------:R-:W-:Y:S01]  /*08f0*/  IMAD.WIDE R22, R9, R0, c[0x0][0x188] ;  /* 0x0000620009167625 */ /* 0x000fe200078e0200 */
[----:B------:R-:W-:-:S03]  /*0900*/  PRMT R4, RZ, 0x7610, R4 ;  /* 0x00007610ff047816 */ /* 0x000fc60000000004 */
[----:B0-----:R-:W-:Y:S01]  /*0910*/  IMAD.WIDE R12, R3, R0, c[0x0][0x190] ;  /* 0x00006400030c7625 */ /* 0x001fe200078e0200 */
[----:B-1----:R-:W-:-:S03]  /*0920*/  PRMT R17, RZ, 0x7610, R17 ;  /* 0x00007610ff117816 */ /* 0x002fc60000000011 */
[----:B------:R-:W-:Y:S01]  /*0930*/  IMAD R25, R41, UR6, R33 ;  /* 0x0000000629197c24 */ /* 0x000fe2000f8e0221 */
[----:B------:R-:W-:Y:S01]  /*0940*/  LOP3.LUT R42, R57, 0x10, R58, 0xfe, !PT ;  /* 0x00000010392a7812 */ /* 0x000fe200078efe3a */
[----:B------:R-:W-:Y:S01]  /*0950*/  IMAD.HI R3, R34, 0x66666667, RZ ;  /* 0x6666666722037827 */ /* 0x000fe200078e02ff */
[----:B------:R-:W-:Y:S01]  /*0960*/  PRMT R52, RZ, 0x7610, R52 ;  /* 0x00007610ff347816 */ /* 0x000fe20000000034 */
[----:B------:R0:W3:Y:S02]  /*0970*/  @!P6 LDG.E.EL.U16 R4, [R22.64] ;  /* 0x000000081604e981 */ /* 0x0000e4000c2e1500 */
[-C--:B------:R-:W-:Y:S02]  /*0980*/  IMAD.WIDE R26, R25, R0.reuse, c[0x0][0x160] ;  /* 0x00005800191a7625 */ /* 0x080fe400078e0200 */
[----:B------:R1:W3:Y:S01]  /*0990*/  @!P6 LDG.E.EL.U16 R17, [R12.64] ;  /* 0x000000080c11e981 */ /* 0x0002e2000c2e1500 */
[----:B------:R-:W-:Y:S01]  /*09a0*/  ISETP.LT.AND P6, PT, R42, 0x3700, !P0 ;  /* 0x000037002a00780c */ /* 0x000fe200047c1270 */
[----:B------:R-:W-:Y:S01]  /*09b0*/  IMAD.HI R9, R35, 0x66666667, RZ ;  /* 0x6666666723097827 */ /* 0x000fe200078e02ff */
[----:B------:R-:W-:Y:S01]  /*09c0*/  PRMT R21, RZ, 0x7610, R21 ;  /* 0x00007610ff157816 */ /* 0x000fe20000000015 */
[----:B------:R0:W3:Y:S02]  /*09d0*/  @P5 LDG.E.EL.U16 R52, [R26.64] ;  /* 0x000000081a345981 */ /* 0x0000e4000c2e1500 */
[----:B------:R-:W-:Y:S01]  /*09e0*/  IMAD.WIDE R24, R25, R0, c[0x0][0x170] ;  /* 0x00005c0019187625 */ /* 0x000fe200078e0200 */
[----:B-1----:R-:W-:-:S03]  /*09f0*/  SHF.R.U32.HI R12, RZ, 0x1f, R3 ;  /* 0x0000001fff0c7819 */ /* 0x002fc60000011603 */
[----:B0-----:R-:W-:Y:S01]  /*0a00*/  IMAD R22, R42, UR6, R33 ;  /* 0x000000062a167c24 */ /* 0x001fe2000f8e0221 */
[----:B------:R0:W3:Y:S01]  /*0a10*/  @P5 LDG.E.EL.U16 R21, [R24.64] ;  /* 0x0000000818155981 */ /* 0x0000e2000c2e1500 */
[----:B------:R-:W-:Y:S02]  /*0a20*/  SHF.R.U32.HI R26, RZ, 0x1f, R9 ;  /* 0x0000001fff1a7819 */ /* 0x000fe40000011609 */
[----:B------:R-:W-:Y:S01]  /*0a30*/  LEA.HI.SX32 R12, R3, R12, 0x18 ;  /* 0x0000000c030c7211 */ /* 0x000fe200078fc2ff */
[----:B------:R-:W-:Y:S01]  /*0a40*/  IMAD.HI R40, R30, 0x66666667, RZ ;  /* 0x666666671e287827 */ /* 0x000fe200078e02ff */
[----:B------:R-:W-:Y:S02]  /*0a50*/  PRMT R51, RZ, 0x7610, R51 ;  /* 0x00007610ff337816 */ /* 0x000fe40000000033 */
[----:B------:R-:W-:Y:S01]  /*0a60*/  PRMT R16, RZ, 0x7610, R16 ;  /* 0x00007610ff107816 */ /* 0x000fe20000000010 */
[----:B0-----:R-:W-:Y:S01]  /*0a70*/  IMAD.WIDE R24, R22, R0, c[0x0][0x160] ;  /* 0x0000580016187625 */ /* 0x001fe200078e0200 */
[----:B------:R-:W-:-:S03]  /*0a80*/  LEA.HI.SX32 R26, R9, R26, 0x18 ;  /* 0x0000001a091a7211 */ /* 0x000fc600078fc2ff */
[----:B------:R-:W-:Y:S01]  /*0a90*/  IMAD.WIDE R22, R22, R0, c[0x0][0x170] ;  /* 0x00005c0016167625 */ /* 0x000fe200078e0200 */
[----:B------:R0:W3:Y:S01]  /*0aa0*/  @P6 LDG.E.EL.U16 R51, [R24.64] ;  /* 0x0000000818336981 */ /* 0x0000e2000c2e1500 */
[----:B------:R-:W-:Y:S02]  /*0ab0*/  SHF.R.U32.HI R3, RZ, 0x1f, R40 ;  /* 0x0000001fff037819 */ /* 0x000fe40000011628 */
[----:B------:R-:W-:Y:S01]  /*0ac0*/  IMAD R46, R12, UR6, R33 ;  /* 0x000000060c2e7c24 */ /* 0x000fe2000f8e0221 */
[----:B------:R1:W3:Y:S01]  /*0ad0*/  @P6 LDG.E.EL.U16 R16, [R22.64] ;  /* 0x0000000816106981 */ /* 0x0002e2000c2e1500 */
[----:B------:R-:W-:Y:S02]  /*0ae0*/  MOV R18, RZ ;  /* 0x000000ff00127202 */ /* 0x000fe40000000f00 */
[----:B------:R-:W-:Y:S01]  /*0af0*/  IMAD.WIDE R62, R46, R7, c[0x0][0x178] ;  /* 0x00005e002e3e7625 */ /* 0x000fe200078e0207 */
[----:B------:R-:W-:-:S03]  /*0b00*/  LEA.HI.SX32 R40, R40, R3, 0x18 ;  /* 0x0000000328287211 */ /* 0x000fc600078fc2ff */
[----:B0-----:R-:W-:Y:S02]  /*0b10*/  IMAD R24, R26, UR6, R33 ;  /* 0x000000061a187c24 */ /* 0x001fe4000f8e0221 */
[-C--:B------:R-:W-:Y:S01]  /*0b20*/  IMAD.WIDE R46, R46, R7.reuse, c[0x0][0x180] ;  /* 0x000060002e2e7625 */ /* 0x080fe200078e0207 */
[----:B-1----:R-:W-:Y:S01]  /*0b30*/  CS2R R22, SRZ ;  /* 0x0000000000167805 */ /* 0x002fe2000001ff00 */
[----:B------:R-:W-:Y:S01]  /*0b40*/  MOV R3, RZ ;  /* 0x000000ff00037202 */ /* 0x000fe20000000f00 */
[----:B------:R0:W3:Y:S01]  /*0b50*/  @P2 LDG.E.EL R18, [R62.64] ;  /* 0x000000083e122981 */ /* 0x0000e2000c2e1900 */
[----:B------:R-:W-:-:S03]  /*0b60*/  IMAD.WIDE R48, R24, R7, c[0x0][0x178] ;  /* 0x00005e0018307625 */ /* 0x000fc600078e0207 */
[----:B------:R1:W3:Y:S01]  /*0b70*/  @P2 LDG.E.EL R22, [R46.64] ;  /* 0x000000082e162981 */ /* 0x0002e2000c2e1900 */
[----:B------:R-:W-:Y:S01]  /*0b80*/  IMAD.WIDE R24, R24, R7, c[0x0][0x180] ;  /* 0x0000600018187625 */ /* 0x000fe200078e0207 */
[----:B------:R-:W-:Y:S02]  /*0b90*/  ISETP.GE.AND P2, PT, R34, 0x3700, PT ;  /* 0x000037002200780c */ /* 0x000fe40003f46270 */
[----:B------:R0:W3:Y:S01]  /*0ba0*/  @P3 LDG.E.EL R3, [R48.64] ;  /* 0x0000000830033981 */ /* 0x0000e2000c2e1900 */
[----:B------:R-:W-:-:S03]  /*0bb0*/  IMAD.HI R9, R41, 0x66666667, RZ ;  /* 0x6666666729097827 */ /* 0x000fc600078e02ff */
[----:B------:R1:W3:Y:S01]  /*0bc0*/  @P3 LDG.E.EL R23, [R24.64] ;  /* 0x0000000818173981 */ /* 0x0002e2000c2e1900 */
[----:B------:R-:W-:Y:S01]  /*0bd0*/  ISETP.GE.AND P3, PT, R35, 0x3700, PT ;  /* 0x000037002300780c */ /* 0x000fe20003f66270 */
[----:B------:R-:W-:Y:S02]  /*0be0*/  IMAD R12, R12, -0x280, R34 ;  /* 0xfffffd800c0c7824 */ /* 0x000fe400078e0222 */
[----:B------:R-:W-:Y:S01]  /*0bf0*/  IMAD R26, R26, -0x280, R35 ;  /* 0xfffffd801a1a7824 */ /* 0x000fe200078e0223 */
[----:B0-----:R-:W-:Y:S01]  /*0c00*/  PRMT R49, RZ, 0x7610, R49 ;  /* 0x00007610ff317816 */ /* 0x001fe20000000031 */
[-C--:B------:R-:W-:Y:S01]  /*0c10*/  IMAD.WIDE R12, R12, R0.reuse, c[0x0][0x168] ;  /* 0x00005a000c0c7625 */ /* 0x080fe200078e0200 */
[----:B------:R-:W-:Y:S02]  /*0c20*/  PRMT R48, RZ, 0x7610, R48 ;  /* 0x00007610ff307816 */ /* 0x000fe40000000030 */
[----:B-1----:R-:W-:Y:S01]  /*0c30*/  SHF.R.U32.HI R24, RZ, 0x1f, R9 ;  /* 0x0000001fff187819 */ /* 0x002fe20000011609 */
[----:B------:R-:W-:Y:S01]  /*0c40*/  IMAD R62, R40, UR6, R33 ;  /* 0x00000006283e7c24 */ /* 0x000fe2000f8e0221 */
[----:B------:R0:W3:Y:S01]  /*0c50*/  @!P2 LDG.E.EL.U16 R49, [R12.64] ;  /* 0x000000080c31a981 */ /* 0x0000e2000c2e1500 */
[----:B------:R-:W-:Y:S01]  /*0c60*/  IMAD.WIDE R26, R26, R0, c[0x0][0x168] ;  /* 0x00005a001a1a7625 */ /* 0x000fe200078e0200 */
[----:B------:R-:W-:-:S02]  /*0c70*/  LEA.HI.SX32 R24, R9, R24, 0x18 ;  /* 0x0000001809187211 */ /* 0x000fc400078fc2ff */
[----:B------:R-:W-:Y:S02]  /*0c80*/  MOV R9, RZ ;  /* 0x000000ff00097202 */ /* 0x000fe40000000f00 */
[----:B------:R-:W-:Y:S01]  /*0c90*/  MOV R14, RZ ;  /* 0x000000ff000e7202 */ /* 0x000fe20000000f00 */
[----:B------:R1:W3:Y:S01]  /*0ca0*/  @!P3 LDG.E.EL.U16 R48, [R26.64] ;  /* 0x000000081a30b981 */ /* 0x0002e2000c2e1500 */
[----:B0-----:R-:W-:-:S04]  /*0cb0*/  IMAD.WIDE R12, R62, R7, c[0x0][0x178] ;  /* 0x00005e003e0c7625 */ /* 0x001fc800078e0207 */
[----:B------:R-:W-:Y:S01]  /*0cc0*/  IMAD.WIDE R62, R62, R7, c[0x0][0x180] ;  /* 0x000060003e3e7625 */ /* 0x000fe200078e0207 */
[----:B------:R0:W3:Y:S03]  /*0cd0*/  @P4 LDG.E.EL R9, [R12.64] ;  /* 0x000000080c094981 */ /* 0x0000e6000c2e1900 */
[----:B-1----:R-:W-:Y:S01]  /*0ce0*/  IMAD R26, R24, UR6, R33 ;  /* 0x00000006181a7c24 */ /* 0x002fe2000f8e0221 */
[----:B------:R1:W3:Y:S01]  /*0cf0*/  @P4 LDG.E.EL R14, [R62.64] ;  /* 0x000000083e0e4981 */ /* 0x0002e2000c2e1900 */
[----:B------:R-:W-:Y:S01]  /*0d00*/  IMAD.HI R25, R42, 0x66666667, RZ ;  /* 0x666666672a197827 */ /* 0x000fe200078e02ff */
[----:B------:R-:W-:-:S03]  /*0d10*/  ISETP.GE.AND P4, PT, R41, 0x3700, PT ;  /* 0x000037002900780c */ /* 0x000fc60003f86270 */
[----:B------:R-:W-:Y:S01]  /*0d20*/  IMAD.WIDE R46, R26, R7, c[0x0][0x178] ;  /* 0x00005e001a2e7625 */ /* 0x000fe200078e0207 */
[----:B0-----:R-:W-:-:S03]  /*0d30*/  CS2R R12, SRZ ;  /* 0x00000000000c7805 */ /* 0x001fc6000001ff00 */
[----:B------:R-:W-:Y:S01]  /*0d40*/  IMAD.WIDE R26, R26, R7, c[0x0][0x180] ;  /* 0x000060001a1a7625 */ /* 0x000fe200078e0207 */
[----:B-1----:R-:W-:Y:S02]  /*0d50*/  SHF.R.U32.HI R62, RZ, 0x1f, R25 ;  /* 0x0000001fff3e7819 */ /* 0x002fe40000011619 */
[----:B------:R0:W3:Y:S01]  /*0d60*/  @P5 LDG.E.EL R12, [R46.64] ;  /* 0x000000082e0c5981 */ /* 0x0000e2000c2e1900 */
[----:B------:R-:W-:Y:S01]  /*0d70*/  IMAD R24, R24, -0x280, R41 ;  /* 0xfffffd8018187824 */ /* 0x000fe200078e0229 */
[----:B------:R-:W-:Y:S02]  /*0d80*/  LEA.HI.SX32 R62, R25, R62, 0x18 ;  /* 0x0000003e193e7211 */ /* 0x000fe400078fc2ff */
[----:B------:R1:W3:Y:S01]  /*0d90*/  @P5 LDG.E.EL R13, [R26.64] ;  /* 0x000000081a0d5981 */ /* 0x0002e2000c2e1900 */
[----:B------:R-:W-:Y:S01]  /*0da0*/  ISETP.GE.AND P5, PT, R42, 0x3700, PT ;  /* 0x000037002a00780c */ /* 0x000fe20003fa6270 */
[----:B------:R-:W-:Y:S01]  /*0db0*/  IMAD.WIDE R24, R24, R0, c[0x0][0x168] ;  /* 0x00005a0018187625 */ /* 0x000fe200078e0200 */
[----:B0-----:R-:W-:-:S03]  /*0dc0*/  PRMT R46, RZ, 0x7610, R46 ;  /* 0x00007610ff2e7816 */ /* 0x001fc6000000002e */
[----:B-1----:R-:W-:-:S03]  /*0dd0*/  IMAD R26, R62, -0x280, R42 ;  /* 0xfffffd803e1a7824 */ /* 0x002fc600078e022a */
[----:B------:R0:W3:Y:S01]  /*0de0*/  @!P4 LDG.E.EL.U16 R46, [R24.64] ;  /* 0x00000008182ec981 */ /* 0x0000e2000c2e1500 */
[----:B------:R-:W-:-:S04]  /*0df0*/  IMAD.WIDE R26, R26, R0, c[0x0][0x168] ;  /* 0x00005a001a1a7625 */ /* 0x000fc800078e0200 */
[----:B------:R-:W-:Y:S01]  /*0e00*/  IMAD R62, R62, UR6, R33 ;  /* 0x000000063e3e7c24 */ /* 0x000fe2000f8e0221 */
[----:B0-----:R-:W-:Y:S02]  /*0e10*/  PRMT R24, RZ, 0x7610, R24 ;  /* 0x00007610ff187816 */ /* 0x001fe40000000018 */
[----:B------:R-:W-:-:S04]  /*0e20*/  MOV R25, RZ ;  /* 0x000000ff00197202 */ /* 0x000fc80000000f00 */
[----:B------:R0:W3:Y:S01]  /*0e30*/  @!P5 LDG.E.EL.U16 R24, [R26.64] ;  /* 0x000000081a18d981 */ /* 0x0000e2000c2e1500 */
[----:B------:R-:W-:Y:S01]  /*0e40*/  ISETP.LT.AND P0, PT, R28, 0x3700, !P0 ;  /* 0x000037001c00780c */ /* 0x000fe20004701270 */
[----:B0-----:R-:W-:-:S05]  /*0e50*/  IMAD.WIDE R26, R62, R7, c[0x0][0x178] ;  /* 0x00005e003e1a7625 */ /* 0x001fca00078e0207 */
[----:B------:R0:W3:Y:S01]  /*0e60*/  @P6 LDG.E.EL R25, [R26.64] ;  /* 0x000000081a196981 */ /* 0x0000e2000c2e1900 */
[----:B------:R-:W-:-:S04]  /*0e70*/  IMAD.WIDE R62, R62, R7, c[0x0][0x180] ;  /* 0x000060003e3e7625 */ /* 0x000fc800078e0207 */
[----:B------:R-:W-:Y:S01]  /*0e80*/  IMAD R28, R28, UR6, R33 ;  /* 0x000000061c1c7c24 */ /* 0x000fe2000f8e0221 */
[----:B0-----:R-:W-:Y:S01]  /*0e90*/  MOV R26, RZ ;  /* 0x000000ff001a7202 */ /* 0x001fe20000000f00 */
[----:B------:R-:W-:Y:S01]  /*0ea0*/  IMAD.HI R34, R34, 0x66666667, RZ ;  /* 0x6666666722227827 */ /* 0x000fe200078e02ff */
[----:B------:R-:W-:Y:S02]  /*0eb0*/  PRMT R50, RZ, 0x7610, R50 ;  /* 0x00007610ff327816 */ /* 0x000fe40000000032 */
[----:B------:R-:W-:Y:S02]  /*0ec0*/  PRMT R27, RZ, 0x7610, R27 ;  /* 0x00007610ff1b7816 */ /* 0x000fe4000000001b */
[----:B------:R0:W3:Y:S01]  /*0ed0*/  @P6 LDG.E.EL R26, [R62.64] ;  /* 0x000000083e1a6981 */ /* 0x0000e2000c2e1900 */
[----:B------:R-:W-:Y:S01]  /*0ee0*/  SHF.R.U32.HI R31, RZ, 0x1f, R34 ;  /* 0x0000001fff1f7819 */ /* 0x000fe20000011622 */
[----:B------:R-:W-:Y:S02]  /*0ef0*/  IMAD R60, R60, UR6, R33 ;  /* 0x000000063c3c7c24 */ /* 0x000fe4000f8e0221 */
[----:B0-----:R-:W-:-:S04]  /*0f00*/  IMAD.WIDE R62, R28, R0, c[0x0][0x160] ;  /* 0x000058001c3e7625 */ /* 0x001fc800078e0200 */
[----:B------:R-:W-:Y:S01]  /*0f10*/  IMAD.WIDE R28, R28, R0, c[0x0][0x170] ;  /* 0x00005c001c1c7625 */ /* 0x000fe200078e0200 */
[----:B------:R0:W3:Y:S01]  /*0f20*/  @P0 LDG.E.EL.U16 R50, [R62.64] ;  /* 0x000000083e320981 */ /* 0x0000e2000c2e1500 */
[----:B------:R-:W-:Y:S02]  /*0f30*/  LEA.HI.SX32 R31, R34, R31, 0x18 ;  /* 0x0000001f221f7211 */ /* 0x000fe400078fc2ff */
[----:B------:R-:W-:Y:S01]  /*0f40*/  LOP3.LUT R34, R57, R58, RZ, 0xfc, !PT ;  /* 0x0000003a39227212 */ /* 0x000fe200078efcff */
[----:B------:R1:W3:Y:S01]  /*0f50*/  @P0 LDG.E.EL.U16 R27, [R28.64] ;  /* 0x000000081c1b0981 */ /* 0x0002e2000c2e1500 */
[----:B0-----:R-:W-:Y:S01]  /*0f60*/  IMAD.WIDE R62, R60, R7, c[0x0][0x178] ;  /* 0x00005e003c3e7625 */ /* 0x001fe200078e0207 */
[----:B-1----:R-:W-:-:S03]  /*0f70*/  CS2R R28, SRZ ;  /* 0x00000000001c7805 */ /* 0x002fc6000001ff00 */
[----:B------:R-:W-:-:S04]  /*0f80*/  IMAD.WIDE R60, R60, R7, c[0x0][0x180] ;  /* 0x000060003c3c7625 */ /* 0x000fc800078e0207 */
[----:B------:R-:W-:Y:S01]  /*0f90*/  IMAD R34, R31, -0x280, R34 ;  /* 0xfffffd801f227824 */ /* 0x000fe200078e0222 */
[----:B------:R-:W3:Y:S01]  /*0fa0*/  @P0 LDG.E.EL R28, [R62.64] ;  /* 0x000000083e1c0981 */ /* 0x000ee2000c2e1900 */
[----:B------:R-:W-:-:S03]  /*0fb0*/  IMAD R40, R40, -0x280, R30 ;  /* 0xfffffd8028287824 */ /* 0x000fc600078e021e */
[----:B------:R0:W3:Y:S01]  /*0fc0*/  @P0 LDG.E.EL R29, [R60.64] ;  /* 0x000000083c1d0981 */ /* 0x0000e2000c2e1900 */
[----:B------:R-:W-:Y:S02]  /*0fd0*/  ISETP.GE.AND P0, PT, R30, 0x3700, PT ;  /* 0x000037001e00780c */ /* 0x000fe40003f06270 */
[----:B------:R-:W-:Y:S01]  /*0fe0*/  PRMT R30, RZ, 0x7610, R30 ;  /* 0x00007610ff1e7816 */ /* 0x000fe2000000001e */
[----:B------:R-:W-:-:S04]  /*0ff0*/  IMAD.HI R35, R35, 0x66666667, RZ ;  /* 0x6666666723237827 */ /* 0x000fc800078e02ff */
[----:B0-----:R-:W-:-:S05]  /*1000*/  IMAD.WIDE R60, R34, R0, c[0x0][0x188] ;  /* 0x00006200223c7625 */ /* 0x001fca00078e0200 */
[----:B------:R0:W3:Y:S01]  /*1010*/  @!P2 LDG.E.EL.U16 R30, [R60.64] ;  /* 0x000000083c1ea981 */ /* 0x0000e2000c2e1500 */
[----:B------:R-:W-:Y:S01]  /*1020*/  PRMT R31, RZ, 0x7610, R31 ;  /* 0x00007610ff1f7816 */ /* 0x000fe2000000001f */
[----:B0-----:R-:W-:Y:S01]  /*1030*/  IMAD.WIDE R60, R34, R0, c[0x0][0x190] ;  /* 0x00006400223c7625 */ /* 0x001fe200078e0200 */
[----:B------:R-:W-:-:S04]  /*1040*/  SHF.R.U32.HI R34, RZ, 0x1f, R35 ;  /* 0x0000001fff227819 */ /* 0x000fc80000011623 */
[----:B------:R-:W-:Y:S01]  /*1050*/  LEA.HI.SX32 R34, R35, R34, 0x18 ;  /* 0x0000002223227211 */ /* 0x000fe200078fc2ff */
[--C-:B------:R-:W-:Y:S01]  /*1060*/  IMAD R32, R32, UR6, R33.reuse ;  /* 0x0000000620207c24 */ /* 0x100fe2000f8e0221 */
[----:B------:R-:W-:Y:S01]  /*1070*/  LOP3.LUT R35, R57, 0x4, R58, 0xfe, !PT ;  /* 0x0000000439237812 */ /* 0x000fe200078efe3a */
[----:B------:R0:W3:Y:S01]  /*1080*/  @!P2 LDG.E.EL.U16 R31, [R60.64] ;  /* 0x000000083c1fa981 */ /* 0x0000e2000c2e1500 */
[----:B------:R-:W-:-:S03]  /*1090*/  PRMT R33, RZ, 0x7610, R33 ;  /* 0x00007610ff217816 */ /* 0x000fc60000000021 */
[----:B------:R-:W-:Y:S01]  /*10a0*/  IMAD R35, R34, -0x280, R35 ;  /* 0xfffffd8022237824 */ /* 0x000fe200078e0223 */
[----:B------:R-:W-:-:S03]  /*10b0*/  PRMT R34, RZ, 0x7610, R34 ;  /* 0x00007610ff227816 */ /* 0x000fc60000000022 */
[----:B0-----:R-:W-:-:S05]  /*10c0*/  IMAD.WIDE R60, R35, R0, c[0x0][0x188] ;  /* 0x00006200233c7625 */ /* 0x001fca00078e0200 */
[----:B------:R0:W3:Y:S01]  /*10d0*/  @!P3 LDG.E.EL.U16 R33, [R60.64] ;  /* 0x000000083c21b981 */ /* 0x0000e2000c2e1500 */
[----:B-----5:R-:W-:Y:S01]  /*10e0*/  HADD2.F32 R39, -RZ, R39.H0_H0 ;  /* 0x20000027ff277230 */ /* 0x020fe20000004100 */
[----:B------:R-:W-:Y:S01]  /*10f0*/  PRMT R47, RZ, 0x7610, R47 ;  /* 0x00007610ff2f7816 */ /* 0x000fe2000000002f */
[----:B----4-:R-:W-:Y:S02]  /*1100*/  HADD2.F32 R37, -RZ, R37.H0_H0 ;  /* 0x20000025ff257230 */ /* 0x010fe40000004100 */
[----:B--2---:R-:W-:Y:S02]  /*1110*/  HADD2.F32 R36, -RZ, R36.H0_H0 ;  /* 0x20000024ff247230 */ /* 0x004fe40000004100 */
[----:B0-----:R-:W-:-:S04]  /*1120*/  IMAD.WIDE R60, R35, R0, c[0x0][0x190] ;  /* 0x00006400233c7625 */ /* 0x001fc800078e0200 */
[----:B------:R-:W-:Y:S01]  /*1130*/  HADD2.F32 R35, -RZ, R43.H0_H0 ;  /* 0x2000002bff237230 */ /* 0x000fe20000004100 */
[----:B------:R0:W2:Y:S04]  /*1140*/  @!P3 LDG.E.EL.U16 R34, [R60.64] ;  /* 0x000000083c22b981 */ /* 0x0000a8000c2e1500 */
[----:B------:R-:W-:Y:S01]  /*1150*/  FADD R35, R35, R39 ;  /* 0x0000002723237221 */ /* 0x000fe20000000000 */
[--C-:B------:R-:W-:Y:S01]  /*1160*/  FADD R39, R37, R36.reuse ;  /* 0x0000002425277221 */ /* 0x100fe20000000000 */
[----:B0-----:R-:W-:Y:S01]  /*1170*/  IMAD.WIDE R60, R40, R0, c[0x0][0x168] ;  /* 0x00005a00283c7625 */ /* 0x001fe200078e0200 */
[----:B------:R-:W-:-:S04]  /*1180*/  PRMT R36, RZ, 0x7610, R36 ;  /* 0x00007610ff247816 */ /* 0x000fc80000000024 */
[----:B------:R0:W4:Y:S01]  /*1190*/  @!P0 LDG.E.EL.U16 R47, [R60.64] ;  /* 0x000000083c2f8981 */ /* 0x000122000c2e1500 */
[----:B------:R-:W-:-:S04]  /*11a0*/  IMAD.HI R41, R41, 0x66666667, RZ ;  /* 0x6666666729297827 */ /* 0x000fc800078e02ff */
[----:B0-----:R-:W-:-:S05]  /*11b0*/  IMAD.WIDE R60, R40, R0, c[0x0][0x188] ;  /* 0x00006200283c7625 */ /* 0x001fca00078e0200 */
[----:B------:R0:W5:Y:S01]  /*11c0*/  @!P0 LDG.E.EL.U16 R36, [R60.64] ;  /* 0x000000083c248981 */ /* 0x000162000c2e1500 */
[----:B------:R-:W-:Y:S01]  /*11d0*/  PRMT R37, RZ, 0x7610, R37 ;  /* 0x00007610ff257816 */ /* 0x000fe20000000025 */
[----:B------:R-:W-:Y:S02]  /*11e0*/  HADD2.F32 R38, -RZ, R38.H0_H0 ;  /* 0x20000026ff267230 */ /* 0x000fe40000004100 */
[----:B0-----:R-:W-:Y:S01]  /*11f0*/  IMAD.WIDE R60, R40, R0, c[0x0][0x190] ;  /* 0x00006400283c7625 */ /* 0x001fe200078e0200 */
[----:B------:R-:W-:-:S04]  /*1200*/  SHF.R.U32.HI R40, RZ, 0x1f, R41 ;  /* 0x0000001fff287819 */ /* 0x000fc80000011629 */
[----:B------:R-:W-:Y:S01]  /*1210*/  LEA.HI.SX32 R40, R41, R40, 0x18 ;  /* 0x0000002829287211 */ /* 0x000fe200078fc2ff */
[--C-:B------:R-:W-:Y:S01]  /*1220*/  FFMA R38, R38, 0.125, R39.reuse ;  /* 0x3e00000026267823 */ /* 0x100fe20000000027 */
[----:B------:R-:W-:Y:S01]  /*1230*/  LOP3.LUT R41, R57, 0xc, R58, 0xfe, !PT ;  /* 0x0000000c39297812 */ /* 0x000fe200078efe3a */
[----:B------:R0:W5:Y:S01]  /*1240*/  @!P0 LDG.E.EL.U16 R37, [R60.64] ;  /* 0x000000083c258981 */ /* 0x000162000c2e1500 */
[----:B------:R-:W-:-:S03]  /*1250*/  PRMT R39, RZ, 0x7610, R39 ;  /* 0x00007610ff277816 */ /* 0x000fc60000000027 */
[----:B------:R-:W-:-:S04]  /*1260*/  IMAD R41, R40, -0x280, R41 ;  /* 0xfffffd8028297824 */ /* 0x000fc800078e0229 */
[----:B0-----:R-:W-:Y:S01]  /*1270*/  IMAD.WIDE R60, R41, R0, c[0x0][0x188] ;  /* 0x00006200293c7625 */ /* 0x001fe200078e0200 */
[----:B------:R-:W-:-:S04]  /*1280*/  MOV R43, 0x3acccccd ;  /* 0x3acccccd002b7802 */ /* 0x000fc80000000f00 */
[----:B------:R0:W5:Y:S01]  /*1290*/  @!P4 LDG.E.EL.U16 R39, [R60.64] ;  /* 0x000000083c27c981 */ /* 0x000162000c2e1500 */
[----:B------:R-:W-:Y:S01]  /*12a0*/  FFMA R45, R45, R43, 9.9999997473787516356e-06 ;  /* 0x3727c5ac2d2d7423 */ /* 0x000fe2000000002b */
[----:B0-----:R-:W-:-:S04]  /*12b0*/  IMAD.WIDE R60, R41, R0, c[0x0][0x190] ;  /* 0x00006400293c7625 */ /* 0x001fc800078e0200 */
[----:B------:R-:W-:-:S05]  /*12c0*/  IMAD.HI R41, R42, 0x66666667, RZ ;  /* 0x666666672a297827 */ /* 0x000fca00078e02ff */
[----:B------:R-:W-:Y:S01]  /*12d0*/  SHF.R.U32.HI R42, RZ, 0x1f, R41 ;  /* 0x0000001fff2a7819 */ /* 0x000fe20000011629 */
[----:B------:R-:W0:Y:S03]  /*12e0*/  MUFU.RSQ R45, R45 ;  /* 0x0000002d002d7308 */ /* 0x000e260000001400 */
[----:B------:R-:W-:Y:S02]  /*12f0*/  LEA.HI.SX32 R42, R41, R42, 0x18 ;  /* 0x0000002a292a7211 */ /* 0x000fe400078fc2ff */
[----:B------:R-:W-:Y:S01]  /*1300*/  LOP3.LUT R41, R57, 0x10, R58, 0xfe, !PT ;  /* 0x0000001039297812 */ /* 0x000fe200078efe3a */
[----:B---3--:R-:W-:Y:S01]  /*1310*/  HADD2.F32 R44, -RZ, R44.H0_H0 ;  /* 0x2000002cff2c7230 */ /* 0x008fe20000004100 */
[----:B------:R-:W-:-:S03]  /*1320*/  PRMT R40, RZ, 0x7610, R40 ;  /* 0x00007610ff287816 */ /* 0x000fc60000000028 */
[----:B------:R-:W-:Y:S01]  /*1330*/  IMAD R41, R42, -0x280, R41 ;  /* 0xfffffd802a297824 */ /* 0x000fe200078e0229 */
[----:B------:R-:W-:Y:S01]  /*1340*/  PRMT R42, RZ, 0x7610, R42 ;  /* 0x00007610ff2a7816 */ /* 0x000fe2000000002a */
[----:B------:R-:W-:Y:S01]  /*1350*/  FFMA R35, R44, 0.125, R35 ;  /* 0x3e0000002c237823 */ /* 0x000fe20000000023 */
[----:B------:R1:W3:Y:S03]  /*1360*/  @!P4 LDG.E.EL.U16 R40, [R60.64] ;  /* 0x000000083c28c981 */ /* 0x0002e6000c2e1500 */
[----:B------:R-:W-:Y:S01]  /*1370*/  FADD R8, R35, -R8 ;  /* 0x8000000823087221 */ /* 0x000fe20000000000 */
[----:B-1----:R-:W-:-:S03]  /*1380*/  IMAD.WIDE R60, R41, R0, c[0x0][0x188] ;  /* 0x00006200293c7625 */ /* 0x002fc600078e0200 */
[----:B0-----:R-:W-:Y:S02]  /*1390*/  FMUL R8, R45, R8 ;  /* 0x000000082d087220 */ /* 0x001fe40000400000 */
[----:B------:R0:W3:Y:S01]  /*13a0*/  @!P5 LDG.E.EL.U16 R42, [R60.64] ;  /* 0x000000083c2ad981 */ /* 0x0000e2000c2e1500 */
[----:B------:R-:W-:-:S04]  /*13b0*/  IMAD.WIDE R44, R32, R7, c[0x0][0x178] ;  /* 0x00005e00202c7625 */ /* 0x000fc800078e0207 */
[----:B0-----:R-:W-:Y:S01]  /*13c0*/  IMAD.WIDE R60, R41, R0, c[0x0][0x190] ;  /* 0x00006400293c7625 */ /* 0x001fe200078e0200 */
[----:B------:R-:W-:-:S06]  /*13d0*/  MOV R41, RZ ;  /* 0x000000ff00297202 */ /* 0x000fcc0000000f00 */
[----:B------:R0:W3:Y:S02]  /*13e0*/  @P1 LDG.E.EL R41, [R44.64] ;  /* 0x000000082c291981 */ /* 0x0000e4000c2e1900 */
[----:B0-----:R-:W-:Y:S01]  /*13f0*/  IMAD.WIDE R44, R32, R7, c[0x0][0x180] ;  /* 0x00006000202c7625 */ /* 0x001fe200078e0207 */
[----:B------:R-:W-:-:S06]  /*1400*/  MOV R32, RZ ;  /* 0x000000ff00207202 */ /* 0x000fcc0000000f00 */
[----:B------:R0:W3:Y:S01]  /*1410*/  @P1 LDG.E.EL R32, [R44.64] ;  /* 0x000000082c201981 */ /* 0x0000e2000c2e1900 */
[----:B------:R-:W-:-:S06]  /*1420*/  PRMT R35, RZ, 0x7610, R35 ;  /* 0x00007610ff237816 */ /* 0x000fcc0000000023 */
[----:B------:R-:W3:Y:S04]  /*1430*/  @!P5 LDG.E.EL.U16 R35, [R60.64] ;  /* 0x000000083c23d981 */ /* 0x000ee8000c2e1500 */
[----:B------:R-:W1:Y:S01]  /*1440*/  S2R R7, SR_TID.X ;  /* 0x0000000000077919 */ /* 0x000e620000002100 */
[----:B------:R-:W-:Y:S02]  /*1450*/  HADD2.F32 R4, -RZ, R4.H0_H0 ;  /* 0x20000004ff047230 */ /* 0x000fe40000004100 */
[----:B------:R-:W-:-:S05]  /*1460*/  HADD2.F32 R17, -RZ, R17.H0_H0 ;  /* 0x20000011ff117230 */ /* 0x000fca0000004100 */
[----:B------:R-:W-:Y:S01]  /*1470*/  FFMA R8, R4, R8, R17 ;  /* 0x0000000804087223 */ /* 0x000fe20000000011 */
[----:B------:R-:W-:Y:S01]  /*1480*/  SHF.L.U32 R17, R58, 0x3, RZ ;  /* 0x000000033a117819 */ /* 0x000fe200000006ff */
[----:B------:R-:W-:Y:S01]  /*1490*/  FFMA R13, R13, R43, 9.9999997473787516356e-06 ;  /* 0x3727c5ac0d0d7423 */ /* 0x000fe2000000002b */
[----:B-1----:R-:W-:-:S04]  /*14a0*/  SHF.R.U32.HI R4, RZ, 0x2, R7 ;  /* 0x00000002ff047819 */ /* 0x002fc80000011607 */
[----:B------:R-:W-:-:S04]  /*14b0*/  SGXT.U32 R4, R4, 0x3 ;  /* 0x000000030404781a */ /* 0x000fc80000000000 */
[----:B------:R-:W-:Y:S02]  /*14c0*/  LOP3.LUT R17, R17, R4, RZ, 0xfc, !PT ;  /* 0x0000000411117212 */ /* 0x000fe400078efcff */
[C---:B------:R-:W-:Y:S02]  /*14d0*/  LOP3.LUT R4, R7.reuse, 0x1f, RZ, 0xc0, !PT ;  /* 0x0000001f07047812 */ /* 0x040fe400078ec0ff */
[----:B------:R-:W-:-:S04]  /*14e0*/  SHF.L.U32 R7, R7, 0x3, RZ ;  /* 0x0000000307077819 */ /* 0x000fc800000006ff */
[----:B------:R-:W-:Y:S01]  /*14f0*/  LOP3.LUT R7, R7, 0x18, RZ, 0xc0, !PT ;  /* 0x0000001807077812 */ /* 0x000fe200078ec0ff */
[----:B------:R-:W-:Y:S01]  /*1500*/  HADD2.F32 R52, -RZ, R52.H0_H0 ;  /* 0x20000034ff347230 */ /* 0x000fe20000004100 */
[----:B------:R-:W1:Y:S01]  /*1510*/  MUFU.RSQ R13, R13 ;  /* 0x0000000d000d7308 */ /* 0x000e620000001400 */
[----:B------:R-:W-:Y:S01]  /*1520*/  HADD2.F32 R46, -RZ, R46.H0_H0 ;  /* 0x2000002eff2e7230 */ /* 0x000fe20000004100 */
[----:B------:R-:W-:Y:S01]  /*1530*/  LOP3.LUT R57, R57, R7, RZ, 0xfc, !PT ;  /* 0x0000000739397212 */ /* 0x000fe200078efcff */
[----:B------:R-:W-:Y:S01]  /*1540*/  IMAD R7, R17, 0x28, R7 ;  /* 0x0000002811077824 */ /* 0x000fe200078e0207 */
[----:B------:R-:W-:Y:S01]  /*1550*/  LOP3.LUT R56, R56, R17, RZ, 0xfc, !PT ;  /* 0x0000001138387212 */ /* 0x000fe200078efcff */
[----:B------:R-:W-:Y:S01]  /*1560*/  HADD2.F32 R21, -RZ, R21.H0_H0 ;  /* 0x20000015ff157230 */ /* 0x000fe20000004100 */
[----:B------:R-:W-:Y:S01]  /*1570*/  FADD R46, R52, R46 ;  /* 0x0000002e342e7221 */ /* 0x000fe20000000000 */
[----:B------:R-:W-:Y:S01]  /*1580*/  IMAD.HI R17, R57, 0x66666667, RZ ;  /* 0x6666666739117827 */ /* 0x000fe200078e02ff */
[-C--:B------:R-:W-:Y:S01]  /*1590*/  FFMA R22, R22, R43.reuse, 9.9999997473787516356e-06 ;  /* 0x3727c5ac16167423 */ /* 0x080fe2000000002b */
[----:B------:R-:W-:Y:S01]  /*15a0*/  FFMA R23, R23, R43, 9.9999997473787516356e-06 ;  /* 0x3727c5ac17177423 */ /* 0x000fe2000000002b */
[----:B------:R-:W-:Y:S01]  /*15b0*/  FFMA R21, R21, 0.125, R46 ;  /* 0x3e00000015157823 */ /* 0x000fe2000000002e */
[----:B------:R-:W-:Y:S01]  /*15c0*/  HADD2.F32 R54, -RZ, R54.H0_H0 ;  /* 0x20000036ff367230 */ /* 0x000fe20000004100 */
[----:B0-----:R-:W-:Y:S01]  /*15d0*/  SHF.R.U32.HI R44, RZ, 0x1f, R17 ;  /* 0x0000001fff2c7819 */ /* 0x001fe20000011611 */
[----:B------:R-:W-:-:S02]  /*15e0*/  HADD2.F32 R48, -RZ, R48.H0_H0 ;  /* 0x20000030ff307230 */ /* 0x000fc40000004100 */
[----:B------:R-:W-:Y:S02]  /*15f0*/  HADD2.F32 R51, -RZ, R51.H0_H0 ;  /* 0x20000033ff337230 */ /* 0x000fe40000004100 */
[----:B------:R-:W-:Y:S01]  /*1600*/  HADD2.F32 R24, -RZ, R24.H0_H0 ;  /* 0x20000018ff187230 */ /* 0x000fe20000004100 */
[----:B------:R-:W0:Y:S01]  /*1610*/  MUFU.RSQ R22, R22 ;  /* 0x0000001600167308 */ /* 0x000e220000001400 */
[----:B------:R-:W-:Y:S01]  /*1620*/  HADD2.F32 R55, -RZ, R55.H0_H0 ;  /* 0x20000037ff377230 */ /* 0x000fe20000004100 */
[----:B------:R-:W-:Y:S01]  /*1630*/  FADD R12, R21, -R12 ;  /* 0x8000000c150c7221 */ /* 0x000fe20000000000 */
[----:B------:R-:W-:Y:S01]  /*1640*/  HADD2.F32 R49, -RZ, R49.H0_H0 ;  /* 0x20000031ff317230 */ /* 0x000fe20000004100 */
[----:B------:R-:W-:Y:S01]  /*1650*/  FADD R48, R54, R48 ;  /* 0x0000003036307221 */ /* 0x000fe20000000000 */
[----:B------:R-:W-:Y:S01]  /*1660*/  HADD2.F32 R20, -RZ, R20.H0_H0 ;  /* 0x20000014ff147230 */ /* 0x000fe20000004100 */
[----:B------:R-:W-:Y:S02]  /*1670*/  LEA.HI.SX32 R44, R17, R44, 0x18 ;  /* 0x0000002c112c7211 */ /* 0x000fe400078fc2ff */
[----:B------:R-:W0:Y:S01]  /*1680*/  MUFU.RSQ R23, R23 ;  /* 0x0000001700177308 */ /* 0x000e220000001400 */
[----:B------:R-:W-:Y:S01]  /*1690*/  HADD2.F32 R17, -RZ, R16.H0_H0 ;  /* 0x20000010ff117230 */ /* 0x000fe20000004100 */
[----:B------:R-:W-:Y:S01]  /*16a0*/  FADD R24, R51, R24 ;  /* 0x0000001833187221 */ /* 0x000fe20000000000 */
[----:B------:R-:W-:Y:S01]  /*16b0*/  HADD2.F32 R19, -RZ, R19.H0_H0 ;  /* 0x20000013ff137230 */ /* 0x000fe20000004100 */
[----:B------:R-:W-:Y:S01]  /*16c0*/  FADD R49, R55, R49 ;  /* 0x0000003137317221 */ /* 0x000fe20000000000 */
[----:B-1----:R-:W-:Y:S01]  /*16d0*/  FMUL R12, R13, R12 ;  /* 0x0000000c0d0c7220 */ /* 0x002fe20000400000 */
[----:B------:R-:W-:Y:S01]  /*16e0*/  FFMA R20, R20, 0.125, R48 ;  /* 0x3e00000014147823 */ /* 0x000fe20000000030 */
[-C--:B------:R-:W-:Y:S01]  /*16f0*/  FFMA R14, R14, R43.reuse, 9.9999997473787516356e-06 ;  /* 0x3727c5ac0e0e7423 */ /* 0x080fe2000000002b */
[-C--:B------:R-:W-:Y:S01]  /*1700*/  FFMA R13, R26, R43.reuse, 9.9999997473787516356e-06 ;  /* 0x3727c5ac1a0d7423 */ /* 0x080fe2000000002b */
[----:B------:R-:W-:Y:S01]  /*1710*/  FFMA R24, R17, 0.125, R24 ;  /* 0x3e00000011187823 */ /* 0x000fe20000000018 */
[----:B------:R-:W-:Y:S01]  /*1720*/  FFMA R19, R19, 0.125, R49 ;  /* 0x3e00000013137823 */ /* 0x000fe20000000031 */
[----:B------:R-:W-:Y:S01]  /*1730*/  FFMA R29, R29, R43, 9.9999997473787516356e-06 ;  /* 0x3727c5ac1d1d7423 */ /* 0x000fe2000000002b */
[----:B------:R-:W-:Y:S01]  /*1740*/  HADD2.F32 R50, -RZ, R50.H0_H0 ;  /* 0x20000032ff327230 */ /* 0x000fe20000004100 */
[----:B------:R-:W-:Y:S01]  /*1750*/  FADD R3, R20, -R3 ;  /* 0x8000000314037221 */ /* 0x000fe20000000000 */
[----:B------:R-:W-:-:S02]  /*1760*/  HADD2.F32 R15, -RZ, R15.H0_H0 ;  /* 0x2000000fff0f7230 */ /* 0x000fc40000004100 */
[----:B------:R-:W-:Y:S02]  /*1770*/  HADD2.F32 R17, -RZ, R10.H0_H0 ;  /* 0x2000000aff117230 */ /* 0x000fe40000004100 */
[----:B------:R-:W1:Y:S01]  /*1780*/  MUFU.RSQ R10, R29 ;  /* 0x0000001d000a7308 */ /* 0x000e620000001400 */
[----:B------:R-:W-:Y:S01]  /*1790*/  HADD2.F32 R53, -RZ, R53.H0_H0 ;  /* 0x20000035ff357230 */ /* 0x000fe20000004100 */
[----:B------:R-:W-:Y:S01]  /*17a0*/  FADD R18, R19, -R18 ;  /* 0x8000001213127221 */ /* 0x000fe20000000000 */
[----:B------:R-:W-:Y:S01]  /*17b0*/  HADD2.F32 R16, -RZ, R27.H0_H0 ;  /* 0x2000001bff107230 */ /* 0x000fe20000004100 */
[----:B------:R-:W-:-:S04]  /*17c0*/  FADD R15, R50, R15 ;  /* 0x0000000f320f7221 */ /* 0x000fc80000000000 */
[----:B------:R-:W-:Y:S01]  /*17d0*/  MUFU.RSQ R14, R14 ;  /* 0x0000000e000e7308 */ /* 0x000fe20000001400 */
[----:B------:R-:W-:Y:S01]  /*17e0*/  HADD2.F32 R30, -RZ, R30.H0_H0 ;  /* 0x2000001eff1e7230 */ /* 0x000fe20000004100 */
[----:B0-----:R-:W-:Y:S01]  /*17f0*/  FMUL R18, R22, R18 ;  /* 0x0000001216127220 */ /* 0x001fe20000400000 */
[----:B------:R-:W-:-:S05]  /*1800*/  FMUL R3, R23, R3 ;  /* 0x0000000317037220 */ /* 0x000fca0000400000 */
[----:B------:R-:W0:Y:S01]  /*1810*/  MUFU.RSQ R13, R13 ;  /* 0x0000000d000d7308 */ /* 0x000e220000001400 */
[----:B------:R-:W-:Y:S01]  /*1820*/  FFMA R15, R16, 0.125, R15 ;  /* 0x3e000000100f7823 */ /* 0x000fe2000000000f */
[----:B------:R-:W-:Y:S01]  /*1830*/  FADD R24, R24, -R25 ;  /* 0x8000001918187221 */ /* 0x000fe20000000000 */
[----:B------:R-:W-:Y:S02]  /*1840*/  HADD2.F32 R31, -RZ, R31.H0_H0 ;  /* 0x2000001fff1f7230 */ /* 0x000fe40000004100 */
[----:B------:R-:W-:-:S03]  /*1850*/  FADD R15, R15, -R28 ;  /* 0x8000001c0f0f7221 */ /* 0x000fc60000000000 */
[----:B------:R-:W-:Y:S01]  /*1860*/  FFMA R18, R30, R18, R31 ;  /* 0x000000121e127223 */ /* 0x000fe2000000001f */
[----:B------:R-:W-:Y:S01]  /*1870*/  HADD2.F32 R33, -RZ, R33.H0_H0 ;  /* 0x20000021ff217230 */ /* 0x000fe20000004100 */
[----:B-1----:R-:W-:Y:S01]  /*1880*/  FMUL R15, R10, R15 ;  /* 0x0000000f0a0f7220 */ /* 0x002fe20000400000 */
[----:B------:R-:W-:Y:S01]  /*1890*/  HADD2.F32 R2, -RZ, R2.H0_H0 ;  /* 0x20000002ff027230 */ /* 0x000fe20000004100 */
[----:B0-----:R-:W-:Y:S01]  /*18a0*/  FMUL R13, R13, R24 ;  /* 0x000000180d0d7220 */ /* 0x001fe20000400000 */
[----:B------:R-:W-:Y:S02]  /*18b0*/  HADD2.F32 R11, -RZ, R11.H0_H0 ;  /* 0x2000000bff0b7230 */ /* 0x000fe40000004100 */
[----:B--2---:R-:W-:-:S05]  /*18c0*/  HADD2.F32 R34, -RZ, R34.H0_H0 ;  /* 0x20000022ff227230 */ /* 0x004fca0000004100 */
[----:B------:R-:W-:Y:S01]  /*18d0*/  FFMA R3, R33, R3, R34 ;  /* 0x0000000321037223 */ /* 0x000fe20000000022 */
[----:B----4-:R-:W-:-:S05]  /*18e0*/  HADD2.F32 R20, -RZ, R47.H0_H0 ;  /* 0x2000002fff147230 */ /* 0x010fca0000004100 */
[----:B------:R-:W-:-:S04]  /*18f0*/  FADD R20, R53, R20 ;  /* 0x0000001435147221 */ /* 0x000fc80000000000 */
[----:B------:R-:W-:Y:S01]  /*1900*/  FFMA R20, R17, 0.125, R20 ;  /* 0x3e00000011147823 */ /* 0x000fe20000000014 */
[----:B------:R-:W-:-:S03]  /*1910*/  F2FP.F16.F32.PACK_AB R18, R3, R18 ;  /* 0x000000120312723e */ /* 0x000fc600000000ff */
[----:B------:R-:W-:Y:S01]  /*1920*/  FADD R9, R20, -R9 ;  /* 0x8000000914097221 */ /* 0x000fe20000000000 */
[----:B------:R-:W-:Y:S02]  /*1930*/  HADD2.F32 R5, -RZ, R5.H0_H0 ;  /* 0x20000005ff057230 */ /* 0x000fe40000004100 */
[----:B-----5:R-:W-:Y:S01]  /*1940*/  HADD2.F32 R36, -RZ, R36.H0_H0 ;  /* 0x20000024ff247230 */ /* 0x020fe20000004100 */
[----:B------:R-:W-:Y:S01]  /*1950*/  FMUL R9, R14, R9 ;  /* 0x000000090e097220 */ /* 0x000fe20000400000 */
[----:B------:R-:W-:Y:S01]  /*1960*/  HADD2.F32 R6, -RZ, R6.H0_H0 ;  /* 0x20000006ff067230 */ /* 0x000fe20000004100 */
[----:B------:R-:W-:Y:S01]  /*1970*/  ISETP.GE.AND P0, PT, R57, 0x3700, PT ;  /* 0x000037003900780c */ /* 0x000fe20003f06270 */
[----:B------:R-:W-:Y:S01]  /*1980*/  IMAD R4, R4, 0x28, RZ ;  /* 0x0000002804047824 */ /* 0x000fe200078e02ff */
[----:B------:R-:W-:Y:S02]  /*1990*/  FFMA R2, R2, R15, R11 ;  /* 0x0000000f02027223 */ /* 0x000fe4000000000b */
[----:B------:R-:W-:Y:S01]  /*19a0*/  ISETP.LT.AND P0, PT, R56, c[0x0][0x1ac], !P0 ;  /* 0x00006b0038007a0c */ /* 0x000fe20004701270 */
[----:B------:R-:W-:-:S05]  /*19b0*/  HADD2.F32 R37, -RZ, R37.H0_H0 ;  /* 0x20000025ff257230 */ /* 0x000fca0000004100 */
[----:B------:R-:W-:Y:S01]  /*19c0*/  FFMA R9, R36, R9, R37 ;  /* 0x0000000924097223 */ /* 0x000fe20000000025 */
[----:B------:R-:W-:Y:S01]  /*19d0*/  HADD2.F32 R10, -RZ, R39.H0_H0 ;  /* 0x20000027ff0a7230 */ /* 0x000fe20000004100 */
[----:B------:R-:W-:Y:S01]  /*19e0*/  LOP3.LUT R4, R4, R58, RZ, 0xfc, !PT ;  /* 0x0000003a04047212 */ /* 0x000fe200078efcff */
[----:B------:R-:W-:-:S03]  /*19f0*/  UIMAD UR4, UR5, UR4, URZ ;  /* 0x00000004050472a4 */ /* 0x000fc6000f8e023f */
[----:B------:R-:W-:-:S05]  /*1a00*/  SHF.L.U32 R4, R4, 0x1, RZ ;  /* 0x0000000104047819 */ /* 0x000fca00000006ff */
[----:B------:R-:W-:Y:S01]  /*1a10*/  STS.U16 [R4], R18 ;  /* 0x0000001204007388 */ /* 0x000fe20000000400 */
[----:B---3--:R-:W-:-:S05]  /*1a20*/  HADD2.F32 R3, -RZ, R40.H0_H0 ;  /* 0x20000028ff037230 */ /* 0x008fca0000004100 */
[----:B------:R-:W-:Y:S01]  /*1a30*/  FFMA R10, R10, R12, R3 ;  /* 0x0000000c0a0a7223 */ /* 0x000fe20000000003 */
[----:B------:R-:W-:-:S04]  /*1a40*/  HADD2.F32 R42, -RZ, R42.H0_H0 ;  /* 0x2000002aff2a7230 */ /* 0x000fc80000004100 */
[----:B------:R-:W-:Y:S01]  /*1a50*/  F2FP.F16.F32.PACK_AB R9, R10, R9 ;  /* 0x000000090a09723e */ /* 0x000fe200000000ff */
[----:B------:R-:W-:-:S06]  /*1a60*/  FFMA R32, R32, R43, 9.9999997473787516356e-06 ;  /* 0x3727c5ac20207423 */ /* 0x000fcc000000002b */
[----:B------:R-:W0:Y:S01]  /*1a70*/  MUFU.RSQ R32, R32 ;  /* 0x0000002000207308 */ /* 0x000e220000001400 */
[----:B------:R-:W-:Y:S01]  /*1a80*/  FADD R41, R38, -R41 ;  /* 0x8000002926297221 */ /* 0x000fe20000000000 */
[----:B------:R-:W-:-:S05]  /*1a90*/  HADD2.F32 R35, -RZ, R35.H0_H0 ;  /* 0x20000023ff237230 */ /* 0x000fca0000004100 */
[----:B------:R-:W-:Y:S01]  /*1aa0*/  FFMA R13, R42, R13, R35 ;  /* 0x0000000d2a0d7223 */ /* 0x000fe20000000023 */
[----:B0-----:R-:W-:-:S04]  /*1ab0*/  FMUL R32, R32, R41 ;  /* 0x0000002920207220 */ /* 0x001fc80000400000 */
[----:B------:R-:W-:Y:S01]  /*1ac0*/  FFMA R5, R5, R32, R6 ;  /* 0x0000002005057223 */ /* 0x000fe20000000006 */
[----:B------:R-:W-:-:S04]  /*1ad0*/  F2FP.F16.F32.PACK_AB R2, R2, R13 ;  /* 0x0000000d0202723e */ /* 0x000fc800000000ff */
[----:B------:R-:W-:Y:S02]  /*1ae0*/  F2FP.F16.F32.PACK_AB R5, R5, R8 ;  /* 0x000000080505723e */ /* 0x000fe400000000ff */
[----:B------:R-:W-:Y:S02]  /*1af0*/  PRMT R3, R18, 0x7632, R3 ;  /* 0x0000763212037816 */ /* 0x000fe40000000003 */
[----:B------:R-:W-:Y:S02]  /*1b00*/  PRMT R10, R9, 0x7632, R10 ;  /* 0x00007632090a7816 */ /* 0x000fe4000000000a */
[----:B------:R-:W-:Y:S02]  /*1b10*/  PRMT R6, R2, 0x7632, R6 ;  /* 0x0000763202067816 */ /* 0x000fe40000000006 */
[----:B------:R-:W-:Y:S01]  /*1b20*/  PRMT R8, R5, 0x7632, R8 ;  /* 0x0000763205087816 */ /* 0x000fe20000000008 */
[----:B------:R0:W-:Y:S04]  /*1b30*/  STS.U16 [R4+0x8], R3 ;  /* 0x0000080304007388 */ /* 0x0001e80000000400 */
[----:B------:R-:W-:Y:S04]  /*1b40*/  STS.U16 [R4+0x10], R9 ;  /* 0x0000100904007388 */ /* 0x000fe80000000400 */
[----:B------:R-:W-:Y:S01]  /*1b50*/  STS.U16 [R4+0x18], R10 ;  /* 0x0000180a04007388 */ /* 0x000fe20000000400 */
[----:B0-----:R-:W-:-:S03]  /*1b60*/  IMAD R3, R44, UR4, R56 ;  /* 0x000000042c037c24 */ /* 0x001fc6000f8e0238 */
[----:B------:R-:W-:Y:S04]  /*1b70*/  STS.U16 [R4+0x20], R2 ;  /* 0x0000200204007388 */ /* 0x000fe80000000400 */
[----:B------:R-:W-:Y:S04]  /*1b80*/  STS.U16 [R4+0x28], R6 ;  /* 0x0000280604007388 */ /* 0x000fe80000000400 */
[----:B------:R-:W-:Y:S04]  /*1b90*/  STS.U16 [R4+0x30], R5 ;  /* 0x0000300504007388 */ /* 0x000fe80000000400 */
[----:B------:R-:W-:Y:S04]  /*1ba0*/  STS.U16 [R4+0x38], R8 ;  /* 0x0000380804007388 */ /* 0x000fe80000000400 */
[----:B------:R-:W-:Y:S06]  /*1bb0*/  BAR.SYNC 0x0 ;  /* 0x0000000000007b1d */ /* 0x000fec0000000000 */
[----:B------:R-:W-:Y:S05]  /*1bc0*/  @!P0 EXIT ;  /* 0x000000000000894d */ /* 0x000fea0003800000 */
[----:B------:R-:W-:Y:S01]  /*1bd0*/  SHF.L.U32 R7, R7, 0x1, RZ ;  /* 0x0000000107077819 */ /* 0x000fe200000006ff */
[----:B------:R-:W-:-:S04]  /*1be0*/  IMAD R44, R44, -0x280, R57 ;  /* 0xfffffd802c2c7824 */ /* 0x000fc800078e0239 */
[----:B------:R-:W-:Y:S01]  /*1bf0*/  IMAD R3, R3, 0x280, R44 ;  /* 0x0000028003037824 */ /* 0x000fe200078e022c */
[----:B------:R-:W0:Y:S03]  /*1c00*/  LDS.128 R4, [R7] ;  /* 0x0000000007047984 */ /* 0x000e260000000c00 */
[----:B------:R-:W-:-:S05]  /*1c10*/  IMAD.WIDE R2, R3, R0, c[0x0][0x198] ;  /* 0x0000660003027625 */ /* 0x000fca00078e0200 */
[----:B0-----:R-:W-:Y:S01]  /*1c20*/  STG.E.128 [R2.64], R4 ;  /* 0x0000000402007986 */ /* 0x001fe2000c101d08 */
[----:B------:R-:W-:Y:S05]  /*1c30*/  EXIT ;  /* 0x000000000000794d */ /* 0x000fea0003800000 */
.L_x_0:
[----:B------:R-:W-:-:S00]  /*1c40*/  BRA `(.L_x_0) ;  /* 0xfffffff000007947 */ /* 0x000fc0000383ffff */
[----:B------:R-:W-:-:S00]  /*1c50*/  NOP ;  /* 0x0000000000007918 */ /* 0x000fc00000000000 */
        /* <DEDUP_REMOVED lines=10> */
.L_x_1:


//--------------------- .nv.global.init           --------------------------
	.section	.nv.global.init,"aw",@progbits
.nv.global.init:
	.type		_$_str,@object
	.size		_$_str,(.L_0 - _$_str)
_$_str:
        /*0000*/ 	.byte	0x5f, 0x5f, 0x43, 0x55, 0x44, 0x41, 0x5f, 0x46, 0x54, 0x5a, 0x00
.L_0:


//--------------------- .nv.shared.triton__0d1d2d3d4d5d6d7d8910de11 --------------------------
	.section	.nv.shared.triton__0d1d2d3d4d5d6d7d8910de11,"aw",@nobits
	.align	16
